	.target	sm_100a

	.elftype	@"ET_EXEC"


//--------------------- .note.nv.tkinfo           --------------------------
	.section	.note.nv.tkinfo,"",@"SHT_NOTE"
	.sectionflags	@"SHF_NOTE_NV_TKINFO"
	.tkinfo
        /*0018*/ 	.word	0x00000002
        /*0030*/ 	.string	""
        /*0030*/ 	.string	"ptxas"
        /*0030*/ 	.string	"Cuda compilation tools, release 13.0, V13.0.88"
        /*0030*/ 	.string	"Build cuda_13.0.r13.0/compiler.36424714_0"
        /*0030*/ 	.string	"-arch sm_100a -m 64 "



//--------------------- .note.nv.cuinfo           --------------------------
	.section	.note.nv.cuinfo,"",@"SHT_NOTE"
	.sectionflags	@"SHF_NOTE_NV_CUINFO"
        /*0018*/ 	.short	0x0002
        /*001a*/ 	.short	0x0064
        /*001c*/ 	.short	0x0082
	.zero		2


//--------------------- .nv.info                  --------------------------
	.section	.nv.info,"",@"SHT_CUDA_INFO"
	.align	4


	//----- nvinfo : EIATTR_REGCOUNT
	.align		4
        /*0000*/ 	.byte	0x04, 0x2f
        /*0002*/ 	.short	(.L_12 - .L_11)
	.align		4
.L_11:
        /*0004*/ 	.word	index@(_ZN7cutlass13device_kernelIN5flash19enable_sm80_to_sm89INS1_16FlashAttnFwdSm80INS1_25CollectiveMainloopFwdSm80ILi8ELi1ELb1EN4cute5tupleIJNS5_1CILi128EEENS7_ILi112EEES8_EEELi128ENS_10bfloat16_tEfNS_4arch4Sm80ELb1ELb0ELb0ELb1ELb1ELb1ELb1ELb1EEENS1_21CollectiveEpilogueFwdINS6_IJS8_S8_S9_EEENS6_IJNS7_ILi1EEESH_SH_EEESB_SD_Li256ELb1ELb1ELb1ELb0EEENS1_36VarlenDynamicPersistentTileSchedulerILi128ELi112ELi256ELi256ELb1ELb1ELb0ELb1ELb1ELb1EEEEEEEEEvNT_6ParamsE)
        /*0008*/ 	.word	0x00000004


	//----- nvinfo : EIATTR_FRAME_SIZE
	.align		4
.L_12:
        /*000c*/ 	.byte	0x04, 0x11
        /*000e*/ 	.short	(.L_14 - .L_13)
	.align		4
.L_13:
        /*0010*/ 	.word	index@(_ZN7cutlass13device_kernelIN5flash19enable_sm80_to_sm89INS1_16FlashAttnFwdSm80INS1_25CollectiveMainloopFwdSm80ILi8ELi1ELb1EN4cute5tupleIJNS5_1CILi128EEENS7_ILi112EEES8_EEELi128ENS_10bfloat16_tEfNS_4arch4Sm80ELb1ELb0ELb0ELb1ELb1ELb1ELb1ELb1EEENS1_21CollectiveEpilogueFwdINS6_IJS8_S8_S9_EEENS6_IJNS7_ILi1EEESH_SH_EEESB_SD_Li256ELb1ELb1ELb1ELb0EEENS1_36VarlenDynamicPersistentTileSchedulerILi128ELi112ELi256ELi256ELb1ELb1ELb0ELb1ELb1ELb1EEEEEEEEEvNT_6ParamsE)
        /*0014*/ 	.word	0x00000000


	//----- nvinfo : EIATTR_REGCOUNT
	.align		4
.L_14:
        /*0018*/ 	.byte	0x04, 0x2f
        /*001a*/ 	.short	(.L_16 - .L_15)
	.align		4
.L_15:
        /*001c*/ 	.word	index@(_ZN7cutlass13device_kernelIN5flash19enable_sm80_to_sm89INS1_16FlashAttnFwdSm80INS1_25CollectiveMainloopFwdSm80ILi8ELi1ELb1EN4cute5tupleIJNS5_1CILi128EEENS7_ILi112EEES8_EEELi128ENS_10bfloat16_tEfNS_4arch4Sm80ELb1ELb0ELb0ELb1ELb1ELb0ELb1ELb1EEENS1_21CollectiveEpilogueFwdINS6_IJS8_S8_S9_EEENS6_IJNS7_ILi1EEESH_SH_EEESB_SD_Li256ELb1ELb1ELb1ELb0EEENS1_36VarlenDynamicPersistentTileSchedulerILi128ELi112ELi256ELi256ELb1ELb1ELb0ELb1ELb1ELb1EEEEEEEEEvNT_6ParamsE)
        /*0020*/ 	.word	0x00000004


	//----- nvinfo : EIATTR_FRAME_SIZE
	.align		4
.L_16:
        /*0024*/ 	.byte	0x04, 0x11
        /*0026*/ 	.short	(.L_18 - .L_17)
	.align		4
.L_17:
        /*0028*/ 	.word	index@(_ZN7cutlass13device_kernelIN5flash19enable_sm80_to_sm89INS1_16FlashAttnFwdSm80INS1_25CollectiveMainloopFwdSm80ILi8ELi1ELb1EN4cute5tupleIJNS5_1CILi128EEENS7_ILi112EEES8_EEELi128ENS_10bfloat16_tEfNS_4arch4Sm80ELb1ELb0ELb0ELb1ELb1ELb0ELb1ELb1EEENS1_21CollectiveEpilogueFwdINS6_IJS8_S8_S9_EEENS6_IJNS7_ILi1EEESH_SH_EEESB_SD_Li256ELb1ELb1ELb1ELb0EEENS1_36VarlenDynamicPersistentTileSchedulerILi128ELi112ELi256ELi256ELb1ELb1ELb0ELb1ELb1ELb1EEEEEEEEEvNT_6ParamsE)
        /*002c*/ 	.word	0x00000000


	//----- nvinfo : EIATTR_REGCOUNT
	.align		4
.L_18:
        /*0030*/ 	.byte	0x04, 0x2f
        /*0032*/ 	.short	(.L_20 - .L_19)
	.align		4
.L_19:
        /*0034*/ 	.word	index@(_ZN7cutlass13device_kernelIN5flash19enable_sm80_to_sm89INS1_16FlashAttnFwdSm80INS1_25CollectiveMainloopFwdSm80ILi4ELi1ELb0EN4cute5tupleIJNS5_1CILi128EEENS7_ILi64EEES8_EEELi128ENS_10bfloat16_tEfNS_4arch4Sm80ELb1ELb0ELb0ELb0ELb1ELb0ELb1ELb1EEENS1_21CollectiveEpilogueFwdINS6_IJS8_S8_S9_EEENS6_IJNS7_ILi1EEESH_SH_EEESB_SD_Li128ELb0ELb1ELb1ELb0EEENS1_30DynamicPersistentTileSchedulerILi128ELi128ELb1ELb1ELb0EEEEEEEEEvNT_6ParamsE)
        /*0038*/ 	.word	0x00000004


	//----- nvinfo : EIATTR_FRAME_SIZE
	.align		4
.L_20:
        /*003c*/ 	.byte	0x04, 0x11
        /*003e*/ 	.short	(.L_22 - .L_21)
	.align		4
.L_21:
        /*0040*/ 	.word	index@(_ZN7cutlass13device_kernelIN5flash19enable_sm80_to_sm89INS1_16FlashAttnFwdSm80INS1_25CollectiveMainloopFwdSm80ILi4ELi1ELb0EN4cute5tupleIJNS5_1CILi128EEENS7_ILi64EEES8_EEELi128ENS_10bfloat16_tEfNS_4arch4Sm80ELb1ELb0ELb0ELb0ELb1ELb0ELb1ELb1EEENS1_21CollectiveEpilogueFwdINS6_IJS8_S8_S9_EEENS6_IJNS7_ILi1EEESH_SH_EEESB_SD_Li128ELb0ELb1ELb1ELb0EEENS1_30DynamicPersistentTileSchedulerILi128ELi128ELb1ELb1ELb0EEEEEEEEEvNT_6ParamsE)
        /*0044*/ 	.word	0x00000000


	//----- nvinfo : EIATTR_REGCOUNT
	.align		4
.L_22:
        /*0048*/ 	.byte	0x04, 0x2f
        /*004a*/ 	.short	(.L_24 - .L_23)
	.align		4
.L_23:
        /*004c*/ 	.word	index@(_ZN7cutlass13device_kernelIN5flash19enable_sm80_to_sm89INS1_16FlashAttnFwdSm80INS1_25CollectiveMainloopFwdSm80ILi8ELi1ELb1EN4cute5tupleIJNS5_1CILi128EEENS7_ILi96EEES8_EEELi128ENS_10bfloat16_tEfNS_4arch4Sm80ELb0ELb1ELb0ELb1ELb1ELb1ELb1ELb1EEENS1_21CollectiveEpilogueFwdINS6_IJS8_S8_S9_EEENS6_IJNS7_ILi1EEESH_SH_EEESB_SD_Li256ELb1ELb1ELb1ELb0EEENS1_36VarlenDynamicPersistentTileSchedulerILi128ELi96ELi256ELi256ELb1ELb1ELb0ELb1ELb0ELb1EEEEEEEEEvNT_6ParamsE)
        /*0050*/ 	.word	0x00000004


	//----- nvinfo : EIATTR_FRAME_SIZE
	.align		4
.L_24:
        /*0054*/ 	.byte	0x04, 0x11
        /*0056*/ 	.short	(.L_26 - .L_25)
	.align		4
.L_25:
        /*0058*/ 	.word	index@(_ZN7cutlass13device_kernelIN5flash19enable_sm80_to_sm89INS1_16FlashAttnFwdSm80INS1_25CollectiveMainloopFwdSm80ILi8ELi1ELb1EN4cute5tupleIJNS5_1CILi128EEENS7_ILi96EEES8_EEELi128ENS_10bfloat16_tEfNS_4arch4Sm80ELb0ELb1ELb0ELb1ELb1ELb1ELb1ELb1EEENS1_21CollectiveEpilogueFwdINS6_IJS8_S8_S9_EEENS6_IJNS7_ILi1EEESH_SH_EEESB_SD_Li256ELb1ELb1ELb1ELb0EEENS1_36VarlenDynamicPersistentTileSchedulerILi128ELi96ELi256ELi256ELb1ELb1ELb0ELb1ELb0ELb1EEEEEEEEEvNT_6ParamsE)
        /*005c*/ 	.word	0x00000000


	//----- nvinfo : EIATTR_REGCOUNT
	.align		4
.L_26:
        /*0060*/ 	.byte	0x04, 0x2f
        /*0062*/ 	.short	(.L_28 - .L_27)
	.align		4
.L_27:
        /*0064*/ 	.word	index@(_ZN7cutlass13device_kernelIN5flash19enable_sm80_to_sm89INS1_16FlashAttnFwdSm80INS1_25CollectiveMainloopFwdSm80ILi8ELi1ELb1EN4cute5tupleIJNS5_1CILi128EEENS7_ILi96EEES8_EEELi128ENS_10bfloat16_tEfNS_4arch4Sm80ELb0ELb1ELb0ELb1ELb1ELb0ELb1ELb1EEENS1_21CollectiveEpilogueFwdINS6_IJS8_S8_S9_EEENS6_IJNS7_ILi1EEESH_SH_EEESB_SD_Li256ELb1ELb1ELb1ELb0EEENS1_36VarlenDynamicPersistentTileSchedulerILi128ELi96ELi256ELi256ELb1ELb1ELb0ELb1ELb0ELb1EEEEEEEEEvNT_6ParamsE)
        /*0068*/ 	.word	0x00000004


	//----- nvinfo : EIATTR_FRAME_SIZE
	.align		4
.L_28:
        /*006c*/ 	.byte	0x04, 0x11
        /*006e*/ 	.short	(.L_30 - .L_29)
	.align		4
.L_29:
        /*0070*/ 	.word	index@(_ZN7cutlass13device_kernelIN5flash19enable_sm80_to_sm89INS1_16FlashAttnFwdSm80INS1_25CollectiveMainloopFwdSm80ILi8ELi1ELb1EN4cute5tupleIJNS5_1CILi128EEENS7_ILi96EEES8_EEELi128ENS_10bfloat16_tEfNS_4arch4Sm80ELb0ELb1ELb0ELb1ELb1ELb0ELb1ELb1EEENS1_21CollectiveEpilogueFwdINS6_IJS8_S8_S9_EEENS6_IJNS7_ILi1EEESH_SH_EEESB_SD_Li256ELb1ELb1ELb1ELb0EEENS1_36VarlenDynamicPersistentTileSchedulerILi128ELi96ELi256ELi256ELb1ELb1ELb0ELb1ELb0ELb1EEEEEEEEEvNT_6ParamsE)
        /*0074*/ 	.word	0x00000000


	//----- nvinfo : EIATTR_REGCOUNT
	.align		4
.L_30:
        /*0078*/ 	.byte	0x04, 0x2f
        /*007a*/ 	.short	(.L_32 - .L_31)
	.align		4
.L_31:
        /*007c*/ 	.word	index@(_ZN7cutlass13device_kernelIN5flash19enable_sm80_to_sm89INS1_16FlashAttnFwdSm80INS1_25CollectiveMainloopFwdSm80ILi4ELi1ELb0EN4cute5tupleIJNS5_1CILi128EEENS7_ILi48EEES8_EEELi128ENS_10bfloat16_tEfNS_4arch4Sm80ELb0ELb1ELb0ELb0ELb1ELb0ELb1ELb1EEENS1_21CollectiveEpilogueFwdINS6_IJS8_S8_S9_EEENS6_IJNS7_ILi1EEESH_SH_EEESB_SD_Li128ELb0ELb1ELb1ELb0EEENS1_19SingleTileSchedulerILb0ELb1ELb1ELi128EEEEEEEEEvNT_6ParamsE)
        /*0080*/ 	.word	0x00000004


	//----- nvinfo : EIATTR_FRAME_SIZE
	.align		4
.L_32:
        /*0084*/ 	.byte	0x04, 0x11
        /*0086*/ 	.short	(.L_34 - .L_33)
	.align		4
.L_33:
        /*0088*/ 	.word	index@(_ZN7cutlass13device_kernelIN5flash19enable_sm80_to_sm89INS1_16FlashAttnFwdSm80INS1_25CollectiveMainloopFwdSm80ILi4ELi1ELb0EN4cute5tupleIJNS5_1CILi128EEENS7_ILi48EEES8_EEELi128ENS_10bfloat16_tEfNS_4arch4Sm80ELb0ELb1ELb0ELb0ELb1ELb0ELb1ELb1EEENS1_21CollectiveEpilogueFwdINS6_IJS8_S8_S9_EEENS6_IJNS7_ILi1EEESH_SH_EEESB_SD_Li128ELb0ELb1ELb1ELb0EEENS1_19SingleTileSchedulerILb0ELb1ELb1ELi128EEEEEEEEEvNT_6ParamsE)
        /*008c*/ 	.word	0x00000000


	//----- nvinfo : EIATTR_REGCOUNT
	.align		4
.L_34:
        /*0090*/ 	.byte	0x04, 0x2f
        /*0092*/ 	.short	(.L_36 - .L_35)
	.align		4
.L_35:
        /*0094*/ 	.word	index@(_ZN7cutlass13device_kernelIN5flash19enable_sm80_to_sm89INS1_16FlashAttnFwdSm80INS1_25CollectiveMainloopFwdSm80ILi8ELi1ELb1EN4cute5tupleIJNS5_1CILi128EEENS7_ILi112EEES8_EEELi128ENS_10bfloat16_tEfNS_4arch4Sm80ELb0ELb0ELb0ELb1ELb1ELb1ELb1ELb1EEENS1_21CollectiveEpilogueFwdINS6_IJS8_S8_S9_EEENS6_IJNS7_ILi1EEESH_SH_EEESB_SD_Li256ELb1ELb1ELb1ELb0EEENS1_36VarlenDynamicPersistentTileSchedulerILi128ELi112ELi256ELi256ELb1ELb1ELb0ELb0ELb1ELb1EEEEEEEEEvNT_6ParamsE)
        /*0098*/ 	.word	0x00000004


	//----- nvinfo : EIATTR_FRAME_SIZE
	.align		4
.L_36:
        /*009c*/ 	.byte	0x04, 0x11
        /*009e*/ 	.short	(.L_38 - .L_37)
	.align		4
.L_37:
        /*00a0*/ 	.word	index@(_ZN7cutlass13device_kernelIN5flash19enable_sm80_to_sm89INS1_16FlashAttnFwdSm80INS1_25CollectiveMainloopFwdSm80ILi8ELi1ELb1EN4cute5tupleIJNS5_1CILi128EEENS7_ILi112EEES8_EEELi128ENS_10bfloat16_tEfNS_4arch4Sm80ELb0ELb0ELb0ELb1ELb1ELb1ELb1ELb1EEENS1_21CollectiveEpilogueFwdINS6_IJS8_S8_S9_EEENS6_IJNS7_ILi1EEESH_SH_EEESB_SD_Li256ELb1ELb1ELb1ELb0EEENS1_36VarlenDynamicPersistentTileSchedulerILi128ELi112ELi256ELi256ELb1ELb1ELb0ELb0ELb1ELb1EEEEEEEEEvNT_6ParamsE)
        /*00a4*/ 	.word	0x00000000


	//----- nvinfo : EIATTR_REGCOUNT
	.align		4
.L_38:
        /*00a8*/ 	.byte	0x04, 0x2f
        /*00aa*/ 	.short	(.L_40 - .L_39)
	.align		4
.L_39:
        /*00ac*/ 	.word	index@(_ZN7cutlass13device_kernelIN5flash19enable_sm80_to_sm89INS1_16FlashAttnFwdSm80INS1_25CollectiveMainloopFwdSm80ILi8ELi1ELb1EN4cute5tupleIJNS5_1CILi128EEENS7_ILi112EEES8_EEELi128ENS_10bfloat16_tEfNS_4arch4Sm80ELb0ELb0ELb0ELb1ELb1ELb0ELb1ELb1EEENS1_21CollectiveEpilogueFwdINS6_IJS8_S8_S9_EEENS6_IJNS7_ILi1EEESH_SH_EEESB_SD_Li256ELb1ELb1ELb1ELb0EEENS1_36VarlenDynamicPersistentTileSchedulerILi128ELi112ELi256ELi256ELb1ELb1ELb0ELb0ELb1ELb1EEEEEEEEEvNT_6ParamsE)
        /*00b0*/ 	.word	0x00000004


	//----- nvinfo : EIATTR_FRAME_SIZE
	.align		4
.L_40:
        /*00b4*/ 	.byte	0x04, 0x11
        /*00b6*/ 	.short	(.L_42 - .L_41)
	.align		4
.L_41:
        /*00b8*/ 	.word	index@(_ZN7cutlass13device_kernelIN5flash19enable_sm80_to_sm89INS1_16FlashAttnFwdSm80INS1_25CollectiveMainloopFwdSm80ILi8ELi1ELb1EN4cute5tupleIJNS5_1CILi128EEENS7_ILi112EEES8_EEELi128ENS_10bfloat16_tEfNS_4arch4Sm80ELb0ELb0ELb0ELb1ELb1ELb0ELb1ELb1EEENS1_21CollectiveEpilogueFwdINS6_IJS8_S8_S9_EEENS6_IJNS7_ILi1EEESH_SH_EEESB_SD_Li256ELb1ELb1ELb1ELb0EEENS1_36VarlenDynamicPersistentTileSchedulerILi128ELi112ELi256ELi256ELb1ELb1ELb0ELb0ELb1ELb1EEEEEEEEEvNT_6ParamsE)
        /*00bc*/ 	.word	0x00000000


	//----- nvinfo : EIATTR_REGCOUNT
	.align		4
.L_42:
        /*00c0*/ 	.byte	0x04, 0x2f
        /*00c2*/ 	.short	(.L_44 - .L_43)
	.align		4
.L_43:
        /*00c4*/ 	.word	index@(_ZN7cutlass13device_kernelIN5flash19enable_sm80_to_sm89INS1_16FlashAttnFwdSm80INS1_25CollectiveMainloopFwdSm80ILi4ELi1ELb0EN4cute5tupleIJNS5_1CILi128EEENS7_ILi64EEES8_EEELi128ENS_10bfloat16_tEfNS_4arch4Sm80ELb0ELb0ELb0ELb0ELb1ELb0ELb1ELb1EEENS1_21CollectiveEpilogueFwdINS6_IJS8_S8_S9_EEENS6_IJNS7_ILi1EEESH_SH_EEESB_SD_Li128ELb0ELb1ELb1ELb0EEENS1_19SingleTileSchedulerILb0ELb1ELb1ELi128EEEEEEEEEvNT_6ParamsE)
        /*00c8*/ 	.word	0x00000004


	//----- nvinfo : EIATTR_FRAME_SIZE
	.align		4
.L_44:
        /*00cc*/ 	.byte	0x04, 0x11
        /*00ce*/ 	.short	(.L_46 - .L_45)
	.align		4
.L_45:
        /*00d0*/ 	.word	index@(_ZN7cutlass13device_kernelIN5flash19enable_sm80_to_sm89INS1_16FlashAttnFwdSm80INS1_25CollectiveMainloopFwdSm80ILi4ELi1ELb0EN4cute5tupleIJNS5_1CILi128EEENS7_ILi64EEES8_EEELi128ENS_10bfloat16_tEfNS_4arch4Sm80ELb0ELb0ELb0ELb0ELb1ELb0ELb1ELb1EEENS1_21CollectiveEpilogueFwdINS6_IJS8_S8_S9_EEENS6_IJNS7_ILi1EEESH_SH_EEESB_SD_Li128ELb0ELb1ELb1ELb0EEENS1_19SingleTileSchedulerILb0ELb1ELb1ELi128EEEEEEEEEvNT_6ParamsE)
        /*00d4*/ 	.word	0x00000000


	//----- nvinfo : EIATTR_REGCOUNT
	.align		4
.L_46:
        /*00d8*/ 	.byte	0x04, 0x2f
        /*00da*/ 	.short	(.L_48 - .L_47)
	.align		4
.L_47:
        /*00dc*/ 	.word	index@(_ZN7cutlass13device_kernelIN5flash19enable_sm80_to_sm89INS1_16FlashAttnFwdSm80INS1_25CollectiveMainloopFwdSm80ILi8ELi1ELb1EN4cute5tupleIJNS5_1CILi128EEES8_S8_EEELi128ENS_10bfloat16_tEfNS_4arch4Sm80ELb1ELb0ELb0ELb0ELb1ELb0ELb1ELb1EEENS1_21CollectiveEpilogueFwdIS9_NS6_IJNS7_ILi1EEESF_SF_EEESA_SC_Li256ELb0ELb1ELb1ELb0EEENS1_30DynamicPersistentTileSchedulerILi256ELi256ELb1ELb1ELb0EEEEEEEEEvNT_6ParamsE)
        /*00e0*/ 	.word	0x00000004


	//----- nvinfo : EIATTR_FRAME_SIZE
	.align		4
.L_48:
        /*00e4*/ 	.byte	0x04, 0x11
        /*00e6*/ 	.short	(.L_50 - .L_49)
	.align		4
.L_49:
        /*00e8*/ 	.word	index@(_ZN7cutlass13device_kernelIN5flash19enable_sm80_to_sm89INS1_16FlashAttnFwdSm80INS1_25CollectiveMainloopFwdSm80ILi8ELi1ELb1EN4cute5tupleIJNS5_1CILi128EEES8_S8_EEELi128ENS_10bfloat16_tEfNS_4arch4Sm80ELb1ELb0ELb0ELb0ELb1ELb0ELb1ELb1EEENS1_21CollectiveEpilogueFwdIS9_NS6_IJNS7_ILi1EEESF_SF_EEESA_SC_Li256ELb0ELb1ELb1ELb0EEENS1_30DynamicPersistentTileSchedulerILi256ELi256ELb1ELb1ELb0EEEEEEEEEvNT_6ParamsE)
        /*00ec*/ 	.word	0x00000000


	//----- nvinfo : EIATTR_REGCOUNT
	.align		4
.L_50:
        /*00f0*/ 	.byte	0x04, 0x2f
        /*00f2*/ 	.short	(.L_52 - .L_51)
	.align		4
.L_51:
        /*00f4*/ 	.word	index@(_ZN7cutlass13device_kernelIN5flash19enable_sm80_to_sm89INS1_16FlashAttnFwdSm80INS1_25CollectiveMainloopFwdSm80ILi8ELi1ELb1EN4cute5tupleIJNS5_1CILi128EEENS7_ILi96EEES8_EEELi128ENS_10bfloat16_tEfNS_4arch4Sm80ELb0ELb1ELb0ELb0ELb1ELb0ELb1ELb1EEENS1_21CollectiveEpilogueFwdINS6_IJS8_S8_S9_EEENS6_IJNS7_ILi1EEESH_SH_EEESB_SD_Li256ELb0ELb1ELb1ELb0EEENS1_19SingleTileSchedulerILb0ELb1ELb1ELi128EEEEEEEEEvNT_6ParamsE)
        /*00f8*/ 	.word	0x00000004


	//----- nvinfo : EIATTR_FRAME_SIZE
	.align		4
.L_52:
        /*00fc*/ 	.byte	0x04, 0x11
        /*00fe*/ 	.short	(.L_54 - .L_53)
	.align		4
.L_53:
        /*0100*/ 	.word	index@(_ZN7cutlass13device_kernelIN5flash19enable_sm80_to_sm89INS1_16FlashAttnFwdSm80INS1_25CollectiveMainloopFwdSm80ILi8ELi1ELb1EN4cute5tupleIJNS5_1CILi128EEENS7_ILi96EEES8_EEELi128ENS_10bfloat16_tEfNS_4arch4Sm80ELb0ELb1ELb0ELb0ELb1ELb0ELb1ELb1EEENS1_21CollectiveEpilogueFwdINS6_IJS8_S8_S9_EEENS6_IJNS7_ILi1EEESH_SH_EEESB_SD_Li256ELb0ELb1ELb1ELb0EEENS1_19SingleTileSchedulerILb0ELb1ELb1ELi128EEEEEEEEEvNT_6ParamsE)
        /*0104*/ 	.word	0x00000000


	//----- nvinfo : EIATTR_REGCOUNT
	.align		4
.L_54:
        /*0108*/ 	.byte	0x04, 0x2f
        /*010a*/ 	.short	(.L_56 - .L_55)
	.align		4
.L_55:
        /*010c*/ 	.word	index@(_ZN7cutlass13device_kernelIN5flash19enable_sm80_to_sm89INS1_16FlashAttnFwdSm80INS1_25CollectiveMainloopFwdSm80ILi8ELi1ELb1EN4cute5tupleIJNS5_1CILi128EEES8_S8_EEELi128ENS_10bfloat16_tEfNS_4arch4Sm80ELb0ELb0ELb0ELb0ELb1ELb0ELb1ELb1EEENS1_21CollectiveEpilogueFwdIS9_NS6_IJNS7_ILi1EEESF_SF_EEESA_SC_Li256ELb0ELb1ELb1ELb0EEENS1_19SingleTileSchedulerILb0ELb1ELb1ELi128EEEEEEEEEvNT_6ParamsE)
        /*0110*/ 	.word	0x00000004


	//----- nvinfo : EIATTR_FRAME_SIZE
	.align		4
.L_56:
        /*0114*/ 	.byte	0x04, 0x11
        /*0116*/ 	.short	(.L_58 - .L_57)
	.align		4
.L_57:
        /*0118*/ 	.word	index@(_ZN7cutlass13device_kernelIN5flash19enable_sm80_to_sm89INS1_16FlashAttnFwdSm80INS1_25CollectiveMainloopFwdSm80ILi8ELi1ELb1EN4cute5tupleIJNS5_1CILi128EEES8_S8_EEELi128ENS_10bfloat16_tEfNS_4arch4Sm80ELb0ELb0ELb0ELb0ELb1ELb0ELb1ELb1EEENS1_21CollectiveEpilogueFwdIS9_NS6_IJNS7_ILi1EEESF_SF_EEESA_SC_Li256ELb0ELb1ELb1ELb0EEENS1_19SingleTileSchedulerILb0ELb1ELb1ELi128EEEEEEEEEvNT_6ParamsE)
        /*011c*/ 	.word	0x00000000


	//----- nvinfo : EIATTR_MIN_STACK_SIZE
	.align		4
.L_58:
        /*0120*/ 	.byte	0x04, 0x12
        /*0122*/ 	.short	(.L_60 - .L_59)
	.align		4
.L_59:
        /*0124*/ 	.word	index@(_ZN7cutlass13device_kernelIN5flash19enable_sm80_to_sm89INS1_16FlashAttnFwdSm80INS1_25CollectiveMainloopFwdSm80ILi8ELi1ELb1EN4cute5tupleIJNS5_1CILi128EEES8_S8_EEELi128ENS_10bfloat16_tEfNS_4arch4Sm80ELb0ELb0ELb0ELb0ELb1ELb0ELb1ELb1EEENS1_21CollectiveEpilogueFwdIS9_NS6_IJNS7_ILi1EEESF_SF_EEESA_SC_Li256ELb0ELb1ELb1ELb0EEENS1_19SingleTileSchedulerILb0ELb1ELb1ELi128EEEEEEEEEvNT_6ParamsE)
        /*0128*/ 	.word	0x00000000


	//----- nvinfo : EIATTR_MIN_STACK_SIZE
	.align		4
.L_60:
        /*012c*/ 	.byte	0x04, 0x12
        /*012e*/ 	.short	(.L_62 - .L_61)
	.align		4
.L_61:
        /*0130*/ 	.word	index@(_ZN7cutlass13device_kernelIN5flash19enable_sm80_to_sm89INS1_16FlashAttnFwdSm80INS1_25CollectiveMainloopFwdSm80ILi8ELi1ELb1EN4cute5tupleIJNS5_1CILi128EEENS7_ILi96EEES8_EEELi128ENS_10bfloat16_tEfNS_4arch4Sm80ELb0ELb1ELb0ELb0ELb1ELb0ELb1ELb1EEENS1_21CollectiveEpilogueFwdINS6_IJS8_S8_S9_EEENS6_IJNS7_ILi1EEESH_SH_EEESB_SD_Li256ELb0ELb1ELb1ELb0EEENS1_19SingleTileSchedulerILb0ELb1ELb1ELi128EEEEEEEEEvNT_6ParamsE)
        /*0134*/ 	.word	0x00000000


	//----- nvinfo : EIATTR_MIN_STACK_SIZE
	.align		4
.L_62:
        /*0138*/ 	.byte	0x04, 0x12
        /*013a*/ 	.short	(.L_64 - .L_63)
	.align		4
.L_63:
        /*013c*/ 	.word	index@(_ZN7cutlass13device_kernelIN5flash19enable_sm80_to_sm89INS1_16FlashAttnFwdSm80INS1_25CollectiveMainloopFwdSm80ILi8ELi1ELb1EN4cute5tupleIJNS5_1CILi128EEES8_S8_EEELi128ENS_10bfloat16_tEfNS_4arch4Sm80ELb1ELb0ELb0ELb0ELb1ELb0ELb1ELb1EEENS1_21CollectiveEpilogueFwdIS9_NS6_IJNS7_ILi1EEESF_SF_EEESA_SC_Li256ELb0ELb1ELb1ELb0EEENS1_30DynamicPersistentTileSchedulerILi256ELi256ELb1ELb1ELb0EEEEEEEEEvNT_6ParamsE)
        /*0140*/ 	.word	0x00000000


	//----- nvinfo : EIATTR_MIN_STACK_SIZE
	.align		4
.L_64:
        /*0144*/ 	.byte	0x04, 0x12
        /*0146*/ 	.short	(.L_66 - .L_65)
	.align		4
.L_65:
        /*0148*/ 	.word	index@(_ZN7cutlass13device_kernelIN5flash19enable_sm80_to_sm89INS1_16FlashAttnFwdSm80INS1_25CollectiveMainloopFwdSm80ILi4ELi1ELb0EN4cute5tupleIJNS5_1CILi128EEENS7_ILi64EEES8_EEELi128ENS_10bfloat16_tEfNS_4arch4Sm80ELb0ELb0ELb0ELb0ELb1ELb0ELb1ELb1EEENS1_21CollectiveEpilogueFwdINS6_IJS8_S8_S9_EEENS6_IJNS7_ILi1EEESH_SH_EEESB_SD_Li128ELb0ELb1ELb1ELb0EEENS1_19SingleTileSchedulerILb0ELb1ELb1ELi128EEEEEEEEEvNT_6ParamsE)
        /*014c*/ 	.word	0x00000000


	//----- nvinfo : EIATTR_MIN_STACK_SIZE
	.align		4
.L_66:
        /*0150*/ 	.byte	0x04, 0x12
        /*0152*/ 	.short	(.L_68 - .L_67)
	.align		4
.L_67:
        /*0154*/ 	.word	index@(_ZN7cutlass13device_kernelIN5flash19enable_sm80_to_sm89INS1_16FlashAttnFwdSm80INS1_25CollectiveMainloopFwdSm80ILi8ELi1ELb1EN4cute5tupleIJNS5_1CILi128EEENS7_ILi112EEES8_EEELi128ENS_10bfloat16_tEfNS_4arch4Sm80ELb0ELb0ELb0ELb1ELb1ELb0ELb1ELb1EEENS1_21CollectiveEpilogueFwdINS6_IJS8_S8_S9_EEENS6_IJNS7_ILi1EEESH_SH_EEESB_SD_Li256ELb1ELb1ELb1ELb0EEENS1_36VarlenDynamicPersistentTileSchedulerILi128ELi112ELi256ELi256ELb1ELb1ELb0ELb0ELb1ELb1EEEEEEEEEvNT_6ParamsE)
        /*0158*/ 	.word	0x00000000


	//----- nvinfo : EIATTR_MIN_STACK_SIZE
	.align		4
.L_68:
        /*015c*/ 	.byte	0x04, 0x12
        /*015e*/ 	.short	(.L_70 - .L_69)
	.align		4
.L_69:
        /*0160*/ 	.word	index@(_ZN7cutlass13device_kernelIN5flash19enable_sm80_to_sm89INS1_16FlashAttnFwdSm80INS1_25CollectiveMainloopFwdSm80ILi8ELi1ELb1EN4cute5tupleIJNS5_1CILi128EEENS7_ILi112EEES8_EEELi128ENS_10bfloat16_tEfNS_4arch4Sm80ELb0ELb0ELb0ELb1ELb1ELb1ELb1ELb1EEENS1_21CollectiveEpilogueFwdINS6_IJS8_S8_S9_EEENS6_IJNS7_ILi1EEESH_SH_EEESB_SD_Li256ELb1ELb1ELb1ELb0EEENS1_36VarlenDynamicPersistentTileSchedulerILi128ELi112ELi256ELi256ELb1ELb1ELb0ELb0ELb1ELb1EEEEEEEEEvNT_6ParamsE)
        /*0164*/ 	.word	0x00000000


	//----- nvinfo : EIATTR_MIN_STACK_SIZE
	.align		4
.L_70:
        /*0168*/ 	.byte	0x04, 0x12
        /*016a*/ 	.short	(.L_72 - .L_71)
	.align		4
.L_71:
        /*016c*/ 	.word	index@(_ZN7cutlass13device_kernelIN5flash19enable_sm80_to_sm89INS1_16FlashAttnFwdSm80INS1_25CollectiveMainloopFwdSm80ILi4ELi1ELb0EN4cute5tupleIJNS5_1CILi128EEENS7_ILi48EEES8_EEELi128ENS_10bfloat16_tEfNS_4arch4Sm80ELb0ELb1ELb0ELb0ELb1ELb0ELb1ELb1EEENS1_21CollectiveEpilogueFwdINS6_IJS8_S8_S9_EEENS6_IJNS7_ILi1EEESH_SH_EEESB_SD_Li128ELb0ELb1ELb1ELb0EEENS1_19SingleTileSchedulerILb0ELb1ELb1ELi128EEEEEEEEEvNT_6ParamsE)
        /*0170*/ 	.word	0x00000000


	//----- nvinfo : EIATTR_MIN_STACK_SIZE
	.align		4
.L_72:
        /*0174*/ 	.byte	0x04, 0x12
        /*0176*/ 	.short	(.L_74 - .L_73)
	.align		4
.L_73:
        /*0178*/ 	.word	index@(_ZN7cutlass13device_kernelIN5flash19enable_sm80_to_sm89INS1_16FlashAttnFwdSm80INS1_25CollectiveMainloopFwdSm80ILi8ELi1ELb1EN4cute5tupleIJNS5_1CILi128EEENS7_ILi96EEES8_EEELi128ENS_10bfloat16_tEfNS_4arch4Sm80ELb0ELb1ELb0ELb1ELb1ELb0ELb1ELb1EEENS1_21CollectiveEpilogueFwdINS6_IJS8_S8_S9_EEENS6_IJNS7_ILi1EEESH_SH_EEESB_SD_Li256ELb1ELb1ELb1ELb0EEENS1_36VarlenDynamicPersistentTileSchedulerILi128ELi96ELi256ELi256ELb1ELb1ELb0ELb1ELb0ELb1EEEEEEEEEvNT_6ParamsE)
        /*017c*/ 	.word	0x00000000


	//----- nvinfo : EIATTR_MIN_STACK_SIZE
	.align		4
.L_74:
        /*0180*/ 	.byte	0x04, 0x12
        /*0182*/ 	.short	(.L_76 - .L_75)
	.align		4
.L_75:
        /*0184*/ 	.word	index@(_ZN7cutlass13device_kernelIN5flash19enable_sm80_to_sm89INS1_16FlashAttnFwdSm80INS1_25CollectiveMainloopFwdSm80ILi8ELi1ELb1EN4cute5tupleIJNS5_1CILi128EEENS7_ILi96EEES8_EEELi128ENS_10bfloat16_tEfNS_4arch4Sm80ELb0ELb1ELb0ELb1ELb1ELb1ELb1ELb1EEENS1_21CollectiveEpilogueFwdINS6_IJS8_S8_S9_EEENS6_IJNS7_ILi1EEESH_SH_EEESB_SD_Li256ELb1ELb1ELb1ELb0EEENS1_36VarlenDynamicPersistentTileSchedulerILi128ELi96ELi256ELi256ELb1ELb1ELb0ELb1ELb0ELb1EEEEEEEEEvNT_6ParamsE)
        /*0188*/ 	.word	0x00000000


	//----- nvinfo : EIATTR_MIN_STACK_SIZE
	.align		4
.L_76:
        /*018c*/ 	.byte	0x04, 0x12
        /*018e*/ 	.short	(.L_78 - .L_77)
	.align		4
.L_77:
        /*0190*/ 	.word	index@(_ZN7cutlass13device_kernelIN5flash19enable_sm80_to_sm89INS1_16FlashAttnFwdSm80INS1_25CollectiveMainloopFwdSm80ILi4ELi1ELb0EN4cute5tupleIJNS5_1CILi128EEENS7_ILi64EEES8_EEELi128ENS_10bfloat16_tEfNS_4arch4Sm80ELb1ELb0ELb0ELb0ELb1ELb0ELb1ELb1EEENS1_21CollectiveEpilogueFwdINS6_IJS8_S8_S9_EEENS6_IJNS7_ILi1EEESH_SH_EEESB_SD_Li128ELb0ELb1ELb1ELb0EEENS1_30DynamicPersistentTileSchedulerILi128ELi128ELb1ELb1ELb0EEEEEEEEEvNT_6ParamsE)
        /*0194*/ 	.word	0x00000000


	//----- nvinfo : EIATTR_MIN_STACK_SIZE
	.align		4
.L_78:
        /*0198*/ 	.byte	0x04, 0x12
        /*019a*/ 	.short	(.L_80 - .L_79)
	.align		4
.L_79:
        /*019c*/ 	.word	index@(_ZN7cutlass13device_kernelIN5flash19enable_sm80_to_sm89INS1_16FlashAttnFwdSm80INS1_25CollectiveMainloopFwdSm80ILi8ELi1ELb1EN4cute5tupleIJNS5_1CILi128EEENS7_ILi112EEES8_EEELi128ENS_10bfloat16_tEfNS_4arch4Sm80ELb1ELb0ELb0ELb1ELb1ELb0ELb1ELb1EEENS1_21CollectiveEpilogueFwdINS6_IJS8_S8_S9_EEENS6_IJNS7_ILi1EEESH_SH_EEESB_SD_Li256ELb1ELb1ELb1ELb0EEENS1_36VarlenDynamicPersistentTileSchedulerILi128ELi112ELi256ELi256ELb1ELb1ELb0ELb1ELb1ELb1EEEEEEEEEvNT_6ParamsE)
        /*01a0*/ 	.word	0x00000000


	//----- nvinfo : EIATTR_MIN_STACK_SIZE
	.align		4
.L_80:
        /*01a4*/ 	.byte	0x04, 0x12
        /*01a6*/ 	.short	(.L_82 - .L_81)
	.align		4
.L_81:
        /*01a8*/ 	.word	index@(_ZN7cutlass13device_kernelIN5flash19enable_sm80_to_sm89INS1_16FlashAttnFwdSm80INS1_25CollectiveMainloopFwdSm80ILi8ELi1ELb1EN4cute5tupleIJNS5_1CILi128EEENS7_ILi112EEES8_EEELi128ENS_10bfloat16_tEfNS_4arch4Sm80ELb1ELb0ELb0ELb1ELb1ELb1ELb1ELb1EEENS1_21CollectiveEpilogueFwdINS6_IJS8_S8_S9_EEENS6_IJNS7_ILi1EEESH_SH_EEESB_SD_Li256ELb1ELb1ELb1ELb0EEENS1_36VarlenDynamicPersistentTileSchedulerILi128ELi112ELi256ELi256ELb1ELb1ELb0ELb1ELb1ELb1EEEEEEEEEvNT_6ParamsE)
        /*01ac*/ 	.word	0x00000000
.L_82:


//--------------------- .nv.compat                --------------------------
	.section	.nv.compat,"",@"SHT_CUDA_COMPAT_INFO"
	.align	4
        /*0000*/ 	.byte	0x02, 0x09, 0x01, 0x00, 0x02, 0x02, 0x01, 0x00, 0x02, 0x05, 0x05, 0x00, 0x03, 0x07, 0x01, 0x01
        /*0010*/ 	.byte	0x02, 0x03, 0x00, 0x00, 0x02, 0x06, 0x01, 0x00, 0x04, 0x0b, 0x08, 0x00, 0x09, 0x00, 0x00, 0x00
        /*0020*/ 	.byte	0x00, 0x00, 0x00, 0x00


//--------------------- .nv.info._ZN7cutlass13device_kernelIN5flash19enable_sm80_to_sm89INS1_16FlashAttnFwdSm80INS1_25CollectiveMainloopFwdSm80ILi8ELi1ELb1EN4cute5tupleIJNS5_1CILi128EEES8_S8_EEELi128ENS_10bfloat16_tEfNS_4arch4Sm80ELb0ELb0ELb0ELb0ELb1ELb0ELb1ELb1EEENS1_21CollectiveEpilogueFwdIS9_NS6_IJNS7_ILi1EEESF_SF_EEESA_SC_Li256ELb0ELb1ELb1ELb0EEENS1_19SingleTileSchedulerILb0ELb1ELb1ELi128EEEEEEEEEvNT_6ParamsE --------------------------
	.section	.nv.info._ZN7cutlass13device_kernelIN5flash19enable_sm80_to_sm89INS1_16FlashAttnFwdSm80INS1_25CollectiveMainloopFwdSm80ILi8ELi1ELb1EN4cute5tupleIJNS5_1CILi128EEES8_S8_EEELi128ENS_10bfloat16_tEfNS_4arch4Sm80ELb0ELb0ELb0ELb0ELb1ELb0ELb1ELb1EEENS1_21CollectiveEpilogueFwdIS9_NS6_IJNS7_ILi1EEESF_SF_EEESA_SC_Li256ELb0ELb1ELb1ELb0EEENS1_19SingleTileSchedulerILb0ELb1ELb1ELi128EEEEEEEEEvNT_6ParamsE,"",@"SHT_CUDA_INFO"
	.sectionflags	@""
	.align	4


	//----- nvinfo : EIATTR_CUDA_API_VERSION
	.align		4
        /*0000*/ 	.byte	0x04, 0x37
        /*0002*/ 	.short	(.L_84 - .L_83)
.L_83:
        /*0004*/ 	.word	0x00000082


	//----- nvinfo : EIATTR_KPARAM_INFO
	.align		4
.L_84:
        /*0008*/ 	.byte	0x04, 0x17
        /*000a*/ 	.short	(.L_86 - .L_85)
.L_85:
        /*000c*/ 	.word	0x00000000
        /*0010*/ 	.short	0x0000
        /*0012*/ 	.short	0x0000
        /*0014*/ 	.byte	0x00, 0xf0, 0x61, 0x10


	//----- nvinfo : EIATTR_SPARSE_MMA_MASK
	.align		4
.L_86:
        /*0018*/ 	.byte	0x03, 0x50
        /*001a*/ 	.short	0x0000


	//----- nvinfo : EIATTR_MAXREG_COUNT
	.align		4
        /*001c*/ 	.byte	0x03, 0x1b
        /*001e*/ 	.short	0x00ff


	//----- nvinfo : EIATTR_MERCURY_ISA_VERSION
	.align		4
        /*0020*/ 	.byte	0x03, 0x5f
        /*0022*/ 	.short	0x0101


	//----- nvinfo : EIATTR_VRC_CTA_INIT_COUNT
	.align		4
        /*0024*/ 	.byte	0x02, 0x4a
	.zero		1
	.zero		1


	//----- nvinfo : EIATTR_EXIT_INSTR_OFFSETS
	.align		4
        /*0028*/ 	.byte	0x04, 0x1c
        /*002a*/ 	.short	(.L_88 - .L_87)


	//   ....[0]....
.L_87:
        /*002c*/ 	.word	0x00000010


	//----- nvinfo : EIATTR_MAX_THREADS
	.align		4
.L_88:
        /*0030*/ 	.byte	0x04, 0x05
        /*0032*/ 	.short	(.L_90 - .L_89)
.L_89:
        /*0034*/ 	.word	0x00000100
        /*0038*/ 	.word	0x00000001
        /*003c*/ 	.word	0x00000001


	//----- nvinfo : EIATTR_CBANK_PARAM_SIZE
	.align		4
.L_90:
        /*0040*/ 	.byte	0x03, 0x19
        /*0042*/ 	.short	0x0418


	//----- nvinfo : EIATTR_PARAM_CBANK
	.align		4
        /*0044*/ 	.byte	0x04, 0x0a
        /*0046*/ 	.short	(.L_92 - .L_91)
	.align		4
.L_91:
        /*0048*/ 	.word	index@(.nv.constant0._ZN7cutlass13device_kernelIN5flash19enable_sm80_to_sm89INS1_16FlashAttnFwdSm80INS1_25CollectiveMainloopFwdSm80ILi8ELi1ELb1EN4cute5tupleIJNS5_1CILi128EEES8_S8_EEELi128ENS_10bfloat16_tEfNS_4arch4Sm80ELb0ELb0ELb0ELb0ELb1ELb0ELb1ELb1EEENS1_21CollectiveEpilogueFwdIS9_NS6_IJNS7_ILi1EEESF_SF_EEESA_SC_Li256ELb0ELb1ELb1ELb0EEENS1_19SingleTileSchedulerILb0ELb1ELb1ELi128EEEEEEEEEvNT_6ParamsE)
        /*004c*/ 	.short	0x0380
        /*004e*/ 	.short	0x0418


	//----- nvinfo : EIATTR_SW_WAR
	.align		4
.L_92:
        /*0050*/ 	.byte	0x04, 0x36
        /*0052*/ 	.short	(.L_94 - .L_93)
.L_93:
        /*0054*/ 	.word	0x00000008
.L_94:


//--------------------- .nv.info._ZN7cutlass13device_kernelIN5flash19enable_sm80_to_sm89INS1_16FlashAttnFwdSm80INS1_25CollectiveMainloopFwdSm80ILi8ELi1ELb1EN4cute5tupleIJNS5_1CILi128EEENS7_ILi96EEES8_EEELi128ENS_10bfloat16_tEfNS_4arch4Sm80ELb0ELb1ELb0ELb0ELb1ELb0ELb1ELb1EEENS1_21CollectiveEpilogueFwdINS6_IJS8_S8_S9_EEENS6_IJNS7_ILi1EEESH_SH_EEESB_SD_Li256ELb0ELb1ELb1ELb0EEENS1_19SingleTileSchedulerILb0ELb1ELb1ELi128EEEEEEEEEvNT_6ParamsE --------------------------
	.section	.nv.info._ZN7cutlass13device_kernelIN5flash19enable_sm80_to_sm89INS1_16FlashAttnFwdSm80INS1_25CollectiveMainloopFwdSm80ILi8ELi1ELb1EN4cute5tupleIJNS5_1CILi128EEENS7_ILi96EEES8_EEELi128ENS_10bfloat16_tEfNS_4arch4Sm80ELb0ELb1ELb0ELb0ELb1ELb0ELb1ELb1EEENS1_21CollectiveEpilogueFwdINS6_IJS8_S8_S9_EEENS6_IJNS7_ILi1EEESH_SH_EEESB_SD_Li256ELb0ELb1ELb1ELb0EEENS1_19SingleTileSchedulerILb0ELb1ELb1ELi128EEEEEEEEEvNT_6ParamsE,"",@"SHT_CUDA_INFO"
	.sectionflags	@""
	.align	4


	//----- nvinfo : EIATTR_CUDA_API_VERSION
	.align		4
        /*0000*/ 	.byte	0x04, 0x37
        /*0002*/ 	.short	(.L_96 - .L_95)
.L_95:
        /*0004*/ 	.word	0x00000082


	//----- nvinfo : EIATTR_KPARAM_INFO
	.align		4
.L_96:
        /*0008*/ 	.byte	0x04, 0x17
        /*000a*/ 	.short	(.L_98 - .L_97)
.L_97:
        /*000c*/ 	.word	0x00000000
        /*0010*/ 	.short	0x0000
        /*0012*/ 	.short	0x0000
        /*0014*/ 	.byte	0x00, 0xf0, 0x61, 0x10


	//----- nvinfo : EIATTR_SPARSE_MMA_MASK
	.align		4
.L_98:
        /*0018*/ 	.byte	0x03, 0x50
        /*001a*/ 	.short	0x0000


	//----- nvinfo : EIATTR_MAXREG_COUNT
	.align		4
        /*001c*/ 	.byte	0x03, 0x1b
        /*001e*/ 	.short	0x00ff


	//----- nvinfo : EIATTR_MERCURY_ISA_VERSION
	.align		4
        /*0020*/ 	.byte	0x03, 0x5f
        /*0022*/ 	.short	0x0101


	//----- nvinfo : EIATTR_VRC_CTA_INIT_COUNT
	.align		4
        /*0024*/ 	.byte	0x02, 0x4a
	.zero		1
	.zero		1


	//----- nvinfo : EIATTR_EXIT_INSTR_OFFSETS
	.align		4
        /*0028*/ 	.byte	0x04, 0x1c
        /*002a*/ 	.short	(.L_100 - .L_99)


	//   ....[0]....
.L_99:
        /*002c*/ 	.word	0x00000010


	//----- nvinfo : EIATTR_MAX_THREADS
	.align		4
.L_100:
        /*0030*/ 	.byte	0x04, 0x05
        /*0032*/ 	.short	(.L_102 - .L_101)
.L_101:
        /*0034*/ 	.word	0x00000100
        /*0038*/ 	.word	0x00000001
        /*003c*/ 	.word	0x00000001


	//----- nvinfo : EIATTR_CBANK_PARAM_SIZE
	.align		4
.L_102:
        /*0040*/ 	.byte	0x03, 0x19
        /*0042*/ 	.short	0x0418


	//----- nvinfo : EIATTR_PARAM_CBANK
	.align		4
        /*0044*/ 	.byte	0x04, 0x0a
        /*0046*/ 	.short	(.L_104 - .L_103)
	.align		4
.L_103:
        /*0048*/ 	.word	index@(.nv.constant0._ZN7cutlass13device_kernelIN5flash19enable_sm80_to_sm89INS1_16FlashAttnFwdSm80INS1_25CollectiveMainloopFwdSm80ILi8ELi1ELb1EN4cute5tupleIJNS5_1CILi128EEENS7_ILi96EEES8_EEELi128ENS_10bfloat16_tEfNS_4arch4Sm80ELb0ELb1ELb0ELb0ELb1ELb0ELb1ELb1EEENS1_21CollectiveEpilogueFwdINS6_IJS8_S8_S9_EEENS6_IJNS7_ILi1EEESH_SH_EEESB_SD_Li256ELb0ELb1ELb1ELb0EEENS1_19SingleTileSchedulerILb0ELb1ELb1ELi128EEEEEEEEEvNT_6ParamsE)
        /*004c*/ 	.short	0x0380
        /*004e*/ 	.short	0x0418


	//----- nvinfo : EIATTR_SW_WAR
	.align		4
.L_104:
        /*0050*/ 	.byte	0x04, 0x36
        /*0052*/ 	.short	(.L_106 - .L_105)
.L_105:
        /*0054*/ 	.word	0x00000008
.L_106:


//--------------------- .nv.info._ZN7cutlass13device_kernelIN5flash19enable_sm80_to_sm89INS1_16FlashAttnFwdSm80INS1_25CollectiveMainloopFwdSm80ILi8ELi1ELb1EN4cute5tupleIJNS5_1CILi128EEES8_S8_EEELi128ENS_10bfloat16_tEfNS_4arch4Sm80ELb1ELb0ELb0ELb0ELb1ELb0ELb1ELb1EEENS1_21CollectiveEpilogueFwdIS9_NS6_IJNS7_ILi1EEESF_SF_EEESA_SC_Li256ELb0ELb1ELb1ELb0EEENS1_30DynamicPersistentTileSchedulerILi256ELi256ELb1ELb1ELb0EEEEEEEEEvNT_6ParamsE --------------------------
	.section	.nv.info._ZN7cutlass13device_kernelIN5flash19enable_sm80_to_sm89INS1_16FlashAttnFwdSm80INS1_25CollectiveMainloopFwdSm80ILi8ELi1ELb1EN4cute5tupleIJNS5_1CILi128EEES8_S8_EEELi128ENS_10bfloat16_tEfNS_4arch4Sm80ELb1ELb0ELb0ELb0ELb1ELb0ELb1ELb1EEENS1_21CollectiveEpilogueFwdIS9_NS6_IJNS7_ILi1EEESF_SF_EEESA_SC_Li256ELb0ELb1ELb1ELb0EEENS1_30DynamicPersistentTileSchedulerILi256ELi256ELb1ELb1ELb0EEEEEEEEEvNT_6ParamsE,"",@"SHT_CUDA_INFO"
	.sectionflags	@""
	.align	4


	//----- nvinfo : EIATTR_CUDA_API_VERSION
	.align		4
        /*0000*/ 	.byte	0x04, 0x37
        /*0002*/ 	.short	(.L_108 - .L_107)
.L_107:
        /*0004*/ 	.word	0x00000082


	//----- nvinfo : EIATTR_KPARAM_INFO
	.align		4
.L_108:
        /*0008*/ 	.byte	0x04, 0x17
        /*000a*/ 	.short	(.L_110 - .L_109)
.L_109:
        /*000c*/ 	.word	0x00000000
        /*0010*/ 	.short	0x0000
        /*0012*/ 	.short	0x0000
        /*0014*/ 	.byte	0x00, 0xf0, 0xa1, 0x10


	//----- nvinfo : EIATTR_SPARSE_MMA_MASK
	.align		4
.L_110:
        /*0018*/ 	.byte	0x03, 0x50
        /*001a*/ 	.short	0x0000


	//----- nvinfo : EIATTR_MAXREG_COUNT
	.align		4
        /*001c*/ 	.byte	0x03, 0x1b
        /*001e*/ 	.short	0x00ff


	//----- nvinfo : EIATTR_MERCURY_ISA_VERSION
	.align		4
        /*0020*/ 	.byte	0x03, 0x5f
        /*0022*/ 	.short	0x0101


	//----- nvinfo : EIATTR_VRC_CTA_INIT_COUNT
	.align		4
        /*0024*/ 	.byte	0x02, 0x4a
	.zero		1
	.zero		1


	//----- nvinfo : EIATTR_EXIT_INSTR_OFFSETS
	.align		4
        /*0028*/ 	.byte	0x04, 0x1c
        /*002a*/ 	.short	(.L_112 - .L_111)


	//   ....[0]....
.L_111:
        /*002c*/ 	.word	0x00000010


	//----- nvinfo : EIATTR_MAX_THREADS
	.align		4
.L_112:
        /*0030*/ 	.byte	0x04, 0x05
        /*0032*/ 	.short	(.L_114 - .L_113)
.L_113:
        /*0034*/ 	.word	0x00000100
        /*0038*/ 	.word	0x00000001
        /*003c*/ 	.word	0x00000001


	//----- nvinfo : EIATTR_CBANK_PARAM_SIZE
	.align		4
.L_114:
        /*0040*/ 	.byte	0x03, 0x19
        /*0042*/ 	.short	0x0428


	//----- nvinfo : EIATTR_PARAM_CBANK
	.align		4
        /*0044*/ 	.byte	0x04, 0x0a
        /*0046*/ 	.short	(.L_116 - .L_115)
	.align		4
.L_115:
        /*0048*/ 	.word	index@(.nv.constant0._ZN7cutlass13device_kernelIN5flash19enable_sm80_to_sm89INS1_16FlashAttnFwdSm80INS1_25CollectiveMainloopFwdSm80ILi8ELi1ELb1EN4cute5tupleIJNS5_1CILi128EEES8_S8_EEELi128ENS_10bfloat16_tEfNS_4arch4Sm80ELb1ELb0ELb0ELb0ELb1ELb0ELb1ELb1EEENS1_21CollectiveEpilogueFwdIS9_NS6_IJNS7_ILi1EEESF_SF_EEESA_SC_Li256ELb0ELb1ELb1ELb0EEENS1_30DynamicPersistentTileSchedulerILi256ELi256ELb1ELb1ELb0EEEEEEEEEvNT_6ParamsE)
        /*004c*/ 	.short	0x0380
        /*004e*/ 	.short	0x0428


	//----- nvinfo : EIATTR_SW_WAR
	.align		4
.L_116:
        /*0050*/ 	.byte	0x04, 0x36
        /*0052*/ 	.short	(.L_118 - .L_117)
.L_117:
        /*0054*/ 	.word	0x00000008
.L_118:


//--------------------- .nv.info._ZN7cutlass13device_kernelIN5flash19enable_sm80_to_sm89INS1_16FlashAttnFwdSm80INS1_25CollectiveMainloopFwdSm80ILi4ELi1ELb0EN4cute5tupleIJNS5_1CILi128EEENS7_ILi64EEES8_EEELi128ENS_10bfloat16_tEfNS_4arch4Sm80ELb0ELb0ELb0ELb0ELb1ELb0ELb1ELb1EEENS1_21CollectiveEpilogueFwdINS6_IJS8_S8_S9_EEENS6_IJNS7_ILi1EEESH_SH_EEESB_SD_Li128ELb0ELb1ELb1ELb0EEENS1_19SingleTileSchedulerILb0ELb1ELb1ELi128EEEEEEEEEvNT_6ParamsE --------------------------
	.section	.nv.info._ZN7cutlass13device_kernelIN5flash19enable_sm80_to_sm89INS1_16FlashAttnFwdSm80INS1_25CollectiveMainloopFwdSm80ILi4ELi1ELb0EN4cute5tupleIJNS5_1CILi128EEENS7_ILi64EEES8_EEELi128ENS_10bfloat16_tEfNS_4arch4Sm80ELb0ELb0ELb0ELb0ELb1ELb0ELb1ELb1EEENS1_21CollectiveEpilogueFwdINS6_IJS8_S8_S9_EEENS6_IJNS7_ILi1EEESH_SH_EEESB_SD_Li128ELb0ELb1ELb1ELb0EEENS1_19SingleTileSchedulerILb0ELb1ELb1ELi128EEEEEEEEEvNT_6ParamsE,"",@"SHT_CUDA_INFO"
	.sectionflags	@""
	.align	4


	//----- nvinfo : EIATTR_CUDA_API_VERSION
	.align		4
        /*0000*/ 	.byte	0x04, 0x37
        /*0002*/ 	.short	(.L_120 - .L_119)
.L_119:
        /*0004*/ 	.word	0x00000082


	//----- nvinfo : EIATTR_KPARAM_INFO
	.align		4
.L_120:
        /*0008*/ 	.byte	0x04, 0x17
        /*000a*/ 	.short	(.L_122 - .L_121)
.L_121:
        /*000c*/ 	.word	0x00000000
        /*0010*/ 	.short	0x0000
        /*0012*/ 	.short	0x0000
        /*0014*/ 	.byte	0x00, 0xf0, 0x61, 0x10


	//----- nvinfo : EIATTR_SPARSE_MMA_MASK
	.align		4
.L_122:
        /*0018*/ 	.byte	0x03, 0x50
        /*001a*/ 	.short	0x0000


	//----- nvinfo : EIATTR_MAXREG_COUNT
	.align		4
        /*001c*/ 	.byte	0x03, 0x1b
        /*001e*/ 	.short	0x00ff


	//----- nvinfo : EIATTR_MERCURY_ISA_VERSION
	.align		4
        /*0020*/ 	.byte	0x03, 0x5f
        /*0022*/ 	.short	0x0101


	//----- nvinfo : EIATTR_VRC_CTA_INIT_COUNT
	.align		4
        /*0024*/ 	.byte	0x02, 0x4a
	.zero		1
	.zero		1


	//----- nvinfo : EIATTR_EXIT_INSTR_OFFSETS
	.align		4
        /*0028*/ 	.byte	0x04, 0x1c
        /*002a*/ 	.short	(.L_124 - .L_123)


	//   ....[0]....
.L_123:
        /*002c*/ 	.word	0x00000010


	//----- nvinfo : EIATTR_MAX_THREADS
	.align		4
.L_124:
        /*0030*/ 	.byte	0x04, 0x05
        /*0032*/ 	.short	(.L_126 - .L_125)
.L_125:
        /*0034*/ 	.word	0x00000080
        /*0038*/ 	.word	0x00000001
        /*003c*/ 	.word	0x00000001


	//----- nvinfo : EIATTR_CBANK_PARAM_SIZE
	.align		4
.L_126:
        /*0040*/ 	.byte	0x03, 0x19
        /*0042*/ 	.short	0x0418


	//----- nvinfo : EIATTR_PARAM_CBANK
	.align		4
        /*0044*/ 	.byte	0x04, 0x0a
        /*0046*/ 	.short	(.L_128 - .L_127)
	.align		4
.L_127:
        /*0048*/ 	.word	index@(.nv.constant0._ZN7cutlass13device_kernelIN5flash19enable_sm80_to_sm89INS1_16FlashAttnFwdSm80INS1_25CollectiveMainloopFwdSm80ILi4ELi1ELb0EN4cute5tupleIJNS5_1CILi128EEENS7_ILi64EEES8_EEELi128ENS_10bfloat16_tEfNS_4arch4Sm80ELb0ELb0ELb0ELb0ELb1ELb0ELb1ELb1EEENS1_21CollectiveEpilogueFwdINS6_IJS8_S8_S9_EEENS6_IJNS7_ILi1EEESH_SH_EEESB_SD_Li128ELb0ELb1ELb1ELb0EEENS1_19SingleTileSchedulerILb0ELb1ELb1ELi128EEEEEEEEEvNT_6ParamsE)
        /*004c*/ 	.short	0x0380
        /*004e*/ 	.short	0x0418


	//----- nvinfo : EIATTR_SW_WAR
	.align		4
.L_128:
        /*0050*/ 	.byte	0x04, 0x36
        /*0052*/ 	.short	(.L_130 - .L_129)
.L_129:
        /*0054*/ 	.word	0x00000008
.L_130:


//--------------------- .nv.info._ZN7cutlass13device_kernelIN5flash19enable_sm80_to_sm89INS1_16FlashAttnFwdSm80INS1_25CollectiveMainloopFwdSm80ILi8ELi1ELb1EN4cute5tupleIJNS5_1CILi128EEENS7_ILi112EEES8_EEELi128ENS_10bfloat16_tEfNS_4arch4Sm80ELb0ELb0ELb0ELb1ELb1ELb0ELb1ELb1EEENS1_21CollectiveEpilogueFwdINS6_IJS8_S8_S9_EEENS6_IJNS7_ILi1EEESH_SH_EEESB_SD_Li256ELb1ELb1ELb1ELb0EEENS1_36VarlenDynamicPersistentTileSchedulerILi128ELi112ELi256ELi256ELb1ELb1ELb0ELb0ELb1ELb1EEEEEEEEEvNT_6ParamsE --------------------------
	.section	.nv.info._ZN7cutlass13device_kernelIN5flash19enable_sm80_to_sm89INS1_16FlashAttnFwdSm80INS1_25CollectiveMainloopFwdSm80ILi8ELi1ELb1EN4cute5tupleIJNS5_1CILi128EEENS7_ILi112EEES8_EEELi128ENS_10bfloat16_tEfNS_4arch4Sm80ELb0ELb0ELb0ELb1ELb1ELb0ELb1ELb1EEENS1_21CollectiveEpilogueFwdINS6_IJS8_S8_S9_EEENS6_IJNS7_ILi1EEESH_SH_EEESB_SD_Li256ELb1ELb1ELb1ELb0EEENS1_36VarlenDynamicPersistentTileSchedulerILi128ELi112ELi256ELi256ELb1ELb1ELb0ELb0ELb1ELb1EEEEEEEEEvNT_6ParamsE,"",@"SHT_CUDA_INFO"
	.sectionflags	@""
	.align	4


	//----- nvinfo : EIATTR_CUDA_API_VERSION
	.align		4
        /*0000*/ 	.byte	0x04, 0x37
        /*0002*/ 	.short	(.L_132 - .L_131)
.L_131:
        /*0004*/ 	.word	0x00000082


	//----- nvinfo : EIATTR_KPARAM_INFO
	.align		4
.L_132:
        /*0008*/ 	.byte	0x04, 0x17
        /*000a*/ 	.short	(.L_134 - .L_133)
.L_133:
        /*000c*/ 	.word	0x00000000
        /*0010*/ 	.short	0x0000
        /*0012*/ 	.short	0x0000
        /*0014*/ 	.byte	0x00, 0xf0, 0xe1, 0x10


	//----- nvinfo : EIATTR_SPARSE_MMA_MASK
	.align		4
.L_134:
        /*0018*/ 	.byte	0x03, 0x50
        /*001a*/ 	.short	0x0000


	//----- nvinfo : EIATTR_MAXREG_COUNT
	.align		4
        /*001c*/ 	.byte	0x03, 0x1b
        /*001e*/ 	.short	0x00ff


	//----- nvinfo : EIATTR_MERCURY_ISA_VERSION
	.align		4
        /*0020*/ 	.byte	0x03, 0x5f
        /*0022*/ 	.short	0x0101


	//----- nvinfo : EIATTR_VRC_CTA_INIT_COUNT
	.align		4
        /*0024*/ 	.byte	0x02, 0x4a
	.zero		1
	.zero		1


	//----- nvinfo : EIATTR_EXIT_INSTR_OFFSETS
	.align		4
        /*0028*/ 	.byte	0x04, 0x1c
        /*002a*/ 	.short	(.L_136 - .L_135)


	//   ....[0]....
.L_135:
        /*002c*/ 	.word	0x00000010


	//----- nvinfo : EIATTR_MAX_THREADS
	.align		4
.L_136:
        /*0030*/ 	.byte	0x04, 0x05
        /*0032*/ 	.short	(.L_138 - .L_137)
.L_137:
        /*0034*/ 	.word	0x00000100
        /*0038*/ 	.word	0x00000001
        /*003c*/ 	.word	0x00000001


	//----- nvinfo : EIATTR_CBANK_PARAM_SIZE
	.align		4
.L_138:
        /*0040*/ 	.byte	0x03, 0x19
        /*0042*/ 	.short	0x0438


	//----- nvinfo : EIATTR_PARAM_CBANK
	.align		4
        /*0044*/ 	.byte	0x04, 0x0a
        /*0046*/ 	.short	(.L_140 - .L_139)
	.align		4
.L_139:
        /*0048*/ 	.word	index@(.nv.constant0._ZN7cutlass13device_kernelIN5flash19enable_sm80_to_sm89INS1_16FlashAttnFwdSm80INS1_25CollectiveMainloopFwdSm80ILi8ELi1ELb1EN4cute5tupleIJNS5_1CILi128EEENS7_ILi112EEES8_EEELi128ENS_10bfloat16_tEfNS_4arch4Sm80ELb0ELb0ELb0ELb1ELb1ELb0ELb1ELb1EEENS1_21CollectiveEpilogueFwdINS6_IJS8_S8_S9_EEENS6_IJNS7_ILi1EEESH_SH_EEESB_SD_Li256ELb1ELb1ELb1ELb0EEENS1_36VarlenDynamicPersistentTileSchedulerILi128ELi112ELi256ELi256ELb1ELb1ELb0ELb0ELb1ELb1EEEEEEEEEvNT_6ParamsE)
        /*004c*/ 	.short	0x0380
        /*004e*/ 	.short	0x0438


	//----- nvinfo : EIATTR_SW_WAR
	.align		4
.L_140:
        /*0050*/ 	.byte	0x04, 0x36
        /*0052*/ 	.short	(.L_142 - .L_141)
.L_141:
        /*0054*/ 	.word	0x00000008
.L_142:


//--------------------- .nv.info._ZN7cutlass13device_kernelIN5flash19enable_sm80_to_sm89INS1_16FlashAttnFwdSm80INS1_25CollectiveMainloopFwdSm80ILi8ELi1ELb1EN4cute5tupleIJNS5_1CILi128EEENS7_ILi112EEES8_EEELi128ENS_10bfloat16_tEfNS_4arch4Sm80ELb0ELb0ELb0ELb1ELb1ELb1ELb1ELb1EEENS1_21CollectiveEpilogueFwdINS6_IJS8_S8_S9_EEENS6_IJNS7_ILi1EEESH_SH_EEESB_SD_Li256ELb1ELb1ELb1ELb0EEENS1_36VarlenDynamicPersistentTileSchedulerILi128ELi112ELi256ELi256ELb1ELb1ELb0ELb0ELb1ELb1EEEEEEEEEvNT_6ParamsE --------------------------
	.section	.nv.info._ZN7cutlass13device_kernelIN5flash19enable_sm80_to_sm89INS1_16FlashAttnFwdSm80INS1_25CollectiveMainloopFwdSm80ILi8ELi1ELb1EN4cute5tupleIJNS5_1CILi128EEENS7_ILi112EEES8_EEELi128ENS_10bfloat16_tEfNS_4arch4Sm80ELb0ELb0ELb0ELb1ELb1ELb1ELb1ELb1EEENS1_21CollectiveEpilogueFwdINS6_IJS8_S8_S9_EEENS6_IJNS7_ILi1EEESH_SH_EEESB_SD_Li256ELb1ELb1ELb1ELb0EEENS1_36VarlenDynamicPersistentTileSchedulerILi128ELi112ELi256ELi256ELb1ELb1ELb0ELb0ELb1ELb1EEEEEEEEEvNT_6ParamsE,"",@"SHT_CUDA_INFO"
	.sectionflags	@""
	.align	4


	//----- nvinfo : EIATTR_CUDA_API_VERSION
	.align		4
        /*0000*/ 	.byte	0x04, 0x37
        /*0002*/ 	.short	(.L_144 - .L_143)
.L_143:
        /*0004*/ 	.word	0x00000082


	//----- nvinfo : EIATTR_KPARAM_INFO
	.align		4
.L_144:
        /*0008*/ 	.byte	0x04, 0x17
        /*000a*/ 	.short	(.L_146 - .L_145)
.L_145:
        /*000c*/ 	.word	0x00000000
        /*0010*/ 	.short	0x0000
        /*0012*/ 	.short	0x0000
        /*0014*/ 	.byte	0x00, 0xf0, 0xe1, 0x10


	//----- nvinfo : EIATTR_SPARSE_MMA_MASK
	.align		4
.L_146:
        /*0018*/ 	.byte	0x03, 0x50
        /*001a*/ 	.short	0x0000


	//----- nvinfo : EIATTR_MAXREG_COUNT
	.align		4
        /*001c*/ 	.byte	0x03, 0x1b
        /*001e*/ 	.short	0x00ff


	//----- nvinfo : EIATTR_MERCURY_ISA_VERSION
	.align		4
        /*0020*/ 	.byte	0x03, 0x5f
        /*0022*/ 	.short	0x0101


	//----- nvinfo : EIATTR_VRC_CTA_INIT_COUNT
	.align		4
        /*0024*/ 	.byte	0x02, 0x4a
	.zero		1
	.zero		1


	//----- nvinfo : EIATTR_EXIT_INSTR_OFFSETS
	.align		4
        /*0028*/ 	.byte	0x04, 0x1c
        /*002a*/ 	.short	(.L_148 - .L_147)


	//   ....[0]....
.L_147:
        /*002c*/ 	.word	0x00000010


	//----- nvinfo : EIATTR_MAX_THREADS
	.align		4
.L_148:
        /*0030*/ 	.byte	0x04, 0x05
        /*0032*/ 	.short	(.L_150 - .L_149)
.L_149:
        /*0034*/ 	.word	0x00000100
        /*0038*/ 	.word	0x00000001
        /*003c*/ 	.word	0x00000001


	//----- nvinfo : EIATTR_CBANK_PARAM_SIZE
	.align		4
.L_150:
        /*0040*/ 	.byte	0x03, 0x19
        /*0042*/ 	.short	0x0438


	//----- nvinfo : EIATTR_PARAM_CBANK
	.align		4
        /*0044*/ 	.byte	0x04, 0x0a
        /*0046*/ 	.short	(.L_152 - .L_151)
	.align		4
.L_151:
        /*0048*/ 	.word	index@(.nv.constant0._ZN7cutlass13device_kernelIN5flash19enable_sm80_to_sm89INS1_16FlashAttnFwdSm80INS1_25CollectiveMainloopFwdSm80ILi8ELi1ELb1EN4cute5tupleIJNS5_1CILi128EEENS7_ILi112EEES8_EEELi128ENS_10bfloat16_tEfNS_4arch4Sm80ELb0ELb0ELb0ELb1ELb1ELb1ELb1ELb1EEENS1_21CollectiveEpilogueFwdINS6_IJS8_S8_S9_EEENS6_IJNS7_ILi1EEESH_SH_EEESB_SD_Li256ELb1ELb1ELb1ELb0EEENS1_36VarlenDynamicPersistentTileSchedulerILi128ELi112ELi256ELi256ELb1ELb1ELb0ELb0ELb1ELb1EEEEEEEEEvNT_6ParamsE)
        /*004c*/ 	.short	0x0380
        /*004e*/ 	.short	0x0438


	//----- nvinfo : EIATTR_SW_WAR
	.align		4
.L_152:
        /*0050*/ 	.byte	0x04, 0x36
        /*0052*/ 	.short	(.L_154 - .L_153)
.L_153:
        /*0054*/ 	.word	0x00000008
.L_154:


//--------------------- .nv.info._ZN7cutlass13device_kernelIN5flash19enable_sm80_to_sm89INS1_16FlashAttnFwdSm80INS1_25CollectiveMainloopFwdSm80ILi4ELi1ELb0EN4cute5tupleIJNS5_1CILi128EEENS7_ILi48EEES8_EEELi128ENS_10bfloat16_tEfNS_4arch4Sm80ELb0ELb1ELb0ELb0ELb1ELb0ELb1ELb1EEENS1_21CollectiveEpilogueFwdINS6_IJS8_S8_S9_EEENS6_IJNS7_ILi1EEESH_SH_EEESB_SD_Li128ELb0ELb1ELb1ELb0EEENS1_19SingleTileSchedulerILb0ELb1ELb1ELi128EEEEEEEEEvNT_6ParamsE --------------------------
	.section	.nv.info._ZN7cutlass13device_kernelIN5flash19enable_sm80_to_sm89INS1_16FlashAttnFwdSm80INS1_25CollectiveMainloopFwdSm80ILi4ELi1ELb0EN4cute5tupleIJNS5_1CILi128EEENS7_ILi48EEES8_EEELi128ENS_10bfloat16_tEfNS_4arch4Sm80ELb0ELb1ELb0ELb0ELb1ELb0ELb1ELb1EEENS1_21CollectiveEpilogueFwdINS6_IJS8_S8_S9_EEENS6_IJNS7_ILi1EEESH_SH_EEESB_SD_Li128ELb0ELb1ELb1ELb0EEENS1_19SingleTileSchedulerILb0ELb1ELb1ELi128EEEEEEEEEvNT_6ParamsE,"",@"SHT_CUDA_INFO"
	.sectionflags	@""
	.align	4


	//----- nvinfo : EIATTR_CUDA_API_VERSION
	.align		4
        /*0000*/ 	.byte	0x04, 0x37
        /*0002*/ 	.short	(.L_156 - .L_155)
.L_155:
        /*0004*/ 	.word	0x00000082


	//----- nvinfo : EIATTR_KPARAM_INFO
	.align		4
.L_156:
        /*0008*/ 	.byte	0x04, 0x17
        /*000a*/ 	.short	(.L_158 - .L_157)
.L_157:
        /*000c*/ 	.word	0x00000000
        /*0010*/ 	.short	0x0000
        /*0012*/ 	.short	0x0000
        /*0014*/ 	.byte	0x00, 0xf0, 0x61, 0x10


	//----- nvinfo : EIATTR_SPARSE_MMA_MASK
	.align		4
.L_158:
        /*0018*/ 	.byte	0x03, 0x50
        /*001a*/ 	.short	0x0000


	//----- nvinfo : EIATTR_MAXREG_COUNT
	.align		4
        /*001c*/ 	.byte	0x03, 0x1b
        /*001e*/ 	.short	0x00ff


	//----- nvinfo : EIATTR_MERCURY_ISA_VERSION
	.align		4
        /*0020*/ 	.byte	0x03, 0x5f
        /*0022*/ 	.short	0x0101


	//----- nvinfo : EIATTR_VRC_CTA_INIT_COUNT
	.align		4
        /*0024*/ 	.byte	0x02, 0x4a
	.zero		1
	.zero		1


	//----- nvinfo : EIATTR_EXIT_INSTR_OFFSETS
	.align		4
        /*0028*/ 	.byte	0x04, 0x1c
        /*002a*/ 	.short	(.L_160 - .L_159)


	//   ....[0]....
.L_159:
        /*002c*/ 	.word	0x00000010


	//----- nvinfo : EIATTR_MAX_THREADS
	.align		4
.L_160:
        /*0030*/ 	.byte	0x04, 0x05
        /*0032*/ 	.short	(.L_162 - .L_161)
.L_161:
        /*0034*/ 	.word	0x00000080
        /*0038*/ 	.word	0x00000001
        /*003c*/ 	.word	0x00000001


	//----- nvinfo : EIATTR_CBANK_PARAM_SIZE
	.align		4
.L_162:
        /*0040*/ 	.byte	0x03, 0x19
        /*0042*/ 	.short	0x0418


	//----- nvinfo : EIATTR_PARAM_CBANK
	.align		4
        /*0044*/ 	.byte	0x04, 0x0a
        /*0046*/ 	.short	(.L_164 - .L_163)
	.align		4
.L_163:
        /*0048*/ 	.word	index@(.nv.constant0._ZN7cutlass13device_kernelIN5flash19enable_sm80_to_sm89INS1_16FlashAttnFwdSm80INS1_25CollectiveMainloopFwdSm80ILi4ELi1ELb0EN4cute5tupleIJNS5_1CILi128EEENS7_ILi48EEES8_EEELi128ENS_10bfloat16_tEfNS_4arch4Sm80ELb0ELb1ELb0ELb0ELb1ELb0ELb1ELb1EEENS1_21CollectiveEpilogueFwdINS6_IJS8_S8_S9_EEENS6_IJNS7_ILi1EEESH_SH_EEESB_SD_Li128ELb0ELb1ELb1ELb0EEENS1_19SingleTileSchedulerILb0ELb1ELb1ELi128EEEEEEEEEvNT_6ParamsE)
        /*004c*/ 	.short	0x0380
        /*004e*/ 	.short	0x0418


	//----- nvinfo : EIATTR_SW_WAR
	.align		4
.L_164:
        /*0050*/ 	.byte	0x04, 0x36
        /*0052*/ 	.short	(.L_166 - .L_165)
.L_165:
        /*0054*/ 	.word	0x00000008
.L_166:


//--------------------- .nv.info._ZN7cutlass13device_kernelIN5flash19enable_sm80_to_sm89INS1_16FlashAttnFwdSm80INS1_25CollectiveMainloopFwdSm80ILi8ELi1ELb1EN4cute5tupleIJNS5_1CILi128EEENS7_ILi96EEES8_EEELi128ENS_10bfloat16_tEfNS_4arch4Sm80ELb0ELb1ELb0ELb1ELb1ELb0ELb1ELb1EEENS1_21CollectiveEpilogueFwdINS6_IJS8_S8_S9_EEENS6_IJNS7_ILi1EEESH_SH_EEESB_SD_Li256ELb1ELb1ELb1ELb0EEENS1_36VarlenDynamicPersistentTileSchedulerILi128ELi96ELi256ELi256ELb1ELb1ELb0ELb1ELb0ELb1EEEEEEEEEvNT_6ParamsE --------------------------
	.section	.nv.info._ZN7cutlass13device_kernelIN5flash19enable_sm80_to_sm89INS1_16FlashAttnFwdSm80INS1_25CollectiveMainloopFwdSm80ILi8ELi1ELb1EN4cute5tupleIJNS5_1CILi128EEENS7_ILi96EEES8_EEELi128ENS_10bfloat16_tEfNS_4arch4Sm80ELb0ELb1ELb0ELb1ELb1ELb0ELb1ELb1EEENS1_21CollectiveEpilogueFwdINS6_IJS8_S8_S9_EEENS6_IJNS7_ILi1EEESH_SH_EEESB_SD_Li256ELb1ELb1ELb1ELb0EEENS1_36VarlenDynamicPersistentTileSchedulerILi128ELi96ELi256ELi256ELb1ELb1ELb0ELb1ELb0ELb1EEEEEEEEEvNT_6ParamsE,"",@"SHT_CUDA_INFO"
	.sectionflags	@""
	.align	4


	//----- nvinfo : EIATTR_CUDA_API_VERSION
	.align		4
        /*0000*/ 	.byte	0x04, 0x37
        /*0002*/ 	.short	(.L_168 - .L_167)
.L_167:
        /*0004*/ 	.word	0x00000082


	//----- nvinfo : EIATTR_KPARAM_INFO
	.align		4
.L_168:
        /*0008*/ 	.byte	0x04, 0x17
        /*000a*/ 	.short	(.L_170 - .L_169)
.L_169:
        /*000c*/ 	.word	0x00000000
        /*0010*/ 	.short	0x0000
        /*0012*/ 	.short	0x0000
        /*0014*/ 	.byte	0x00, 0xf0, 0xe1, 0x10


	//----- nvinfo : EIATTR_SPARSE_MMA_MASK
	.align		4
.L_170:
        /*0018*/ 	.byte	0x03, 0x50
        /*001a*/ 	.short	0x0000


	//----- nvinfo : EIATTR_MAXREG_COUNT
	.align		4
        /*001c*/ 	.byte	0x03, 0x1b
        /*001e*/ 	.short	0x00ff


	//----- nvinfo : EIATTR_MERCURY_ISA_VERSION
	.align		4
        /*0020*/ 	.byte	0x03, 0x5f
        /*0022*/ 	.short	0x0101


	//----- nvinfo : EIATTR_VRC_CTA_INIT_COUNT
	.align		4
        /*0024*/ 	.byte	0x02, 0x4a
	.zero		1
	.zero		1


	//----- nvinfo : EIATTR_EXIT_INSTR_OFFSETS
	.align		4
        /*0028*/ 	.byte	0x04, 0x1c
        /*002a*/ 	.short	(.L_172 - .L_171)


	//   ....[0]....
.L_171:
        /*002c*/ 	.word	0x00000010


	//----- nvinfo : EIATTR_MAX_THREADS
	.align		4
.L_172:
        /*0030*/ 	.byte	0x04, 0x05
        /*0032*/ 	.short	(.L_174 - .L_173)
.L_173:
        /*0034*/ 	.word	0x00000100
        /*0038*/ 	.word	0x00000001
        /*003c*/ 	.word	0x00000001


	//----- nvinfo : EIATTR_CBANK_PARAM_SIZE
	.align		4
.L_174:
        /*0040*/ 	.byte	0x03, 0x19
        /*0042*/ 	.short	0x0438


	//----- nvinfo : EIATTR_PARAM_CBANK
	.align		4
        /*0044*/ 	.byte	0x04, 0x0a
        /*0046*/ 	.short	(.L_176 - .L_175)
	.align		4
.L_175:
        /*0048*/ 	.word	index@(.nv.constant0._ZN7cutlass13device_kernelIN5flash19enable_sm80_to_sm89INS1_16FlashAttnFwdSm80INS1_25CollectiveMainloopFwdSm80ILi8ELi1ELb1EN4cute5tupleIJNS5_1CILi128EEENS7_ILi96EEES8_EEELi128ENS_10bfloat16_tEfNS_4arch4Sm80ELb0ELb1ELb0ELb1ELb1ELb0ELb1ELb1EEENS1_21CollectiveEpilogueFwdINS6_IJS8_S8_S9_EEENS6_IJNS7_ILi1EEESH_SH_EEESB_SD_Li256ELb1ELb1ELb1ELb0EEENS1_36VarlenDynamicPersistentTileSchedulerILi128ELi96ELi256ELi256ELb1ELb1ELb0ELb1ELb0ELb1EEEEEEEEEvNT_6ParamsE)
        /*004c*/ 	.short	0x0380
        /*004e*/ 	.short	0x0438


	//----- nvinfo : EIATTR_SW_WAR
	.align		4
.L_176:
        /*0050*/ 	.byte	0x04, 0x36
        /*0052*/ 	.short	(.L_178 - .L_177)
.L_177:
        /*0054*/ 	.word	0x00000008
.L_178:


//--------------------- .nv.info._ZN7cutlass13device_kernelIN5flash19enable_sm80_to_sm89INS1_16FlashAttnFwdSm80INS1_25CollectiveMainloopFwdSm80ILi8ELi1ELb1EN4cute5tupleIJNS5_1CILi128EEENS7_ILi96EEES8_EEELi128ENS_10bfloat16_tEfNS_4arch4Sm80ELb0ELb1ELb0ELb1ELb1ELb1ELb1ELb1EEENS1_21CollectiveEpilogueFwdINS6_IJS8_S8_S9_EEENS6_IJNS7_ILi1EEESH_SH_EEESB_SD_Li256ELb1ELb1ELb1ELb0EEENS1_36VarlenDynamicPersistentTileSchedulerILi128ELi96ELi256ELi256ELb1ELb1ELb0ELb1ELb0ELb1EEEEEEEEEvNT_6ParamsE --------------------------
	.section	.nv.info._ZN7cutlass13device_kernelIN5flash19enable_sm80_to_sm89INS1_16FlashAttnFwdSm80INS1_25CollectiveMainloopFwdSm80ILi8ELi1ELb1EN4cute5tupleIJNS5_1CILi128EEENS7_ILi96EEES8_EEELi128ENS_10bfloat16_tEfNS_4arch4Sm80ELb0ELb1ELb0ELb1ELb1ELb1ELb1ELb1EEENS1_21CollectiveEpilogueFwdINS6_IJS8_S8_S9_EEENS6_IJNS7_ILi1EEESH_SH_EEESB_SD_Li256ELb1ELb1ELb1ELb0EEENS1_36VarlenDynamicPersistentTileSchedulerILi128ELi96ELi256ELi256ELb1ELb1ELb0ELb1ELb0ELb1EEEEEEEEEvNT_6ParamsE,"",@"SHT_CUDA_INFO"
	.sectionflags	@""
	.align	4


	//----- nvinfo : EIATTR_CUDA_API_VERSION
	.align		4
        /*0000*/ 	.byte	0x04, 0x37
        /*0002*/ 	.short	(.L_180 - .L_179)
.L_179:
        /*0004*/ 	.word	0x00000082


	//----- nvinfo : EIATTR_KPARAM_INFO
	.align		4
.L_180:
        /*0008*/ 	.byte	0x04, 0x17
        /*000a*/ 	.short	(.L_182 - .L_181)
.L_181:
        /*000c*/ 	.word	0x00000000
        /*0010*/ 	.short	0x0000
        /*0012*/ 	.short	0x0000
        /*0014*/ 	.byte	0x00, 0xf0, 0xe1, 0x10


	//----- nvinfo : EIATTR_SPARSE_MMA_MASK
	.align		4
.L_182:
        /*0018*/ 	.byte	0x03, 0x50
        /*001a*/ 	.short	0x0000


	//----- nvinfo : EIATTR_MAXREG_COUNT
	.align		4
        /*001c*/ 	.byte	0x03, 0x1b
        /*001e*/ 	.short	0x00ff


	//----- nvinfo : EIATTR_MERCURY_ISA_VERSION
	.align		4
        /*0020*/ 	.byte	0x03, 0x5f
        /*0022*/ 	.short	0x0101


	//----- nvinfo : EIATTR_VRC_CTA_INIT_COUNT
	.align		4
        /*0024*/ 	.byte	0x02, 0x4a
	.zero		1
	.zero		1


	//----- nvinfo : EIATTR_EXIT_INSTR_OFFSETS
	.align		4
        /*0028*/ 	.byte	0x04, 0x1c
        /*002a*/ 	.short	(.L_184 - .L_183)


	//   ....[0]....
.L_183:
        /*002c*/ 	.word	0x00000010


	//----- nvinfo : EIATTR_MAX_THREADS
	.align		4
.L_184:
        /*0030*/ 	.byte	0x04, 0x05
        /*0032*/ 	.short	(.L_186 - .L_185)
.L_185:
        /*0034*/ 	.word	0x00000100
        /*0038*/ 	.word	0x00000001
        /*003c*/ 	.word	0x00000001


	//----- nvinfo : EIATTR_CBANK_PARAM_SIZE
	.align		4
.L_186:
        /*0040*/ 	.byte	0x03, 0x19
        /*0042*/ 	.short	0x0438


	//----- nvinfo : EIATTR_PARAM_CBANK
	.align		4
        /*0044*/ 	.byte	0x04, 0x0a
        /*0046*/ 	.short	(.L_188 - .L_187)
	.align		4
.L_187:
        /*0048*/ 	.word	index@(.nv.constant0._ZN7cutlass13device_kernelIN5flash19enable_sm80_to_sm89INS1_16FlashAttnFwdSm80INS1_25CollectiveMainloopFwdSm80ILi8ELi1ELb1EN4cute5tupleIJNS5_1CILi128EEENS7_ILi96EEES8_EEELi128ENS_10bfloat16_tEfNS_4arch4Sm80ELb0ELb1ELb0ELb1ELb1ELb1ELb1ELb1EEENS1_21CollectiveEpilogueFwdINS6_IJS8_S8_S9_EEENS6_IJNS7_ILi1EEESH_SH_EEESB_SD_Li256ELb1ELb1ELb1ELb0EEENS1_36VarlenDynamicPersistentTileSchedulerILi128ELi96ELi256ELi256ELb1ELb1ELb0ELb1ELb0ELb1EEEEEEEEEvNT_6ParamsE)
        /*004c*/ 	.short	0x0380
        /*004e*/ 	.short	0x0438


	//----- nvinfo : EIATTR_SW_WAR
	.align		4
.L_188:
        /*0050*/ 	.byte	0x04, 0x36
        /*0052*/ 	.short	(.L_190 - .L_189)
.L_189:
        /*0054*/ 	.word	0x00000008
.L_190:


//--------------------- .nv.info._ZN7cutlass13device_kernelIN5flash19enable_sm80_to_sm89INS1_16FlashAttnFwdSm80INS1_25CollectiveMainloopFwdSm80ILi4ELi1ELb0EN4cute5tupleIJNS5_1CILi128EEENS7_ILi64EEES8_EEELi128ENS_10bfloat16_tEfNS_4arch4Sm80ELb1ELb0ELb0ELb0ELb1ELb0ELb1ELb1EEENS1_21CollectiveEpilogueFwdINS6_IJS8_S8_S9_EEENS6_IJNS7_ILi1EEESH_SH_EEESB_SD_Li128ELb0ELb1ELb1ELb0EEENS1_30DynamicPersistentTileSchedulerILi128ELi128ELb1ELb1ELb0EEEEEEEEEvNT_6ParamsE --------------------------
	.section	.nv.info._ZN7cutlass13device_kernelIN5flash19enable_sm80_to_sm89INS1_16FlashAttnFwdSm80INS1_25CollectiveMainloopFwdSm80ILi4ELi1ELb0EN4cute5tupleIJNS5_1CILi128EEENS7_ILi64EEES8_EEELi128ENS_10bfloat16_tEfNS_4arch4Sm80ELb1ELb0ELb0ELb0ELb1ELb0ELb1ELb1EEENS1_21CollectiveEpilogueFwdINS6_IJS8_S8_S9_EEENS6_IJNS7_ILi1EEESH_SH_EEESB_SD_Li128ELb0ELb1ELb1ELb0EEENS1_30DynamicPersistentTileSchedulerILi128ELi128ELb1ELb1ELb0EEEEEEEEEvNT_6ParamsE,"",@"SHT_CUDA_INFO"
	.sectionflags	@""
	.align	4


	//----- nvinfo : EIATTR_CUDA_API_VERSION
	.align		4
        /*0000*/ 	.byte	0x04, 0x37
        /*0002*/ 	.short	(.L_192 - .L_191)
.L_191:
        /*0004*/ 	.word	0x00000082


	//----- nvinfo : EIATTR_KPARAM_INFO
	.align		4
.L_192:
        /*0008*/ 	.byte	0x04, 0x17
        /*000a*/ 	.short	(.L_194 - .L_193)
.L_193:
        /*000c*/ 	.word	0x00000000
        /*0010*/ 	.short	0x0000
        /*0012*/ 	.short	0x0000
        /*0014*/ 	.byte	0x00, 0xf0, 0xa1, 0x10


	//----- nvinfo : EIATTR_SPARSE_MMA_MASK
	.align		4
.L_194:
        /*0018*/ 	.byte	0x03, 0x50
        /*001a*/ 	.short	0x0000


	//----- nvinfo : EIATTR_MAXREG_COUNT
	.align		4
        /*001c*/ 	.byte	0x03, 0x1b
        /*001e*/ 	.short	0x00ff


	//----- nvinfo : EIATTR_MERCURY_ISA_VERSION
	.align		4
        /*0020*/ 	.byte	0x03, 0x5f
        /*0022*/ 	.short	0x0101


	//----- nvinfo : EIATTR_VRC_CTA_INIT_COUNT
	.align		4
        /*0024*/ 	.byte	0x02, 0x4a
	.zero		1
	.zero		1


	//----- nvinfo : EIATTR_EXIT_INSTR_OFFSETS
	.align		4
        /*0028*/ 	.byte	0x04, 0x1c
        /*002a*/ 	.short	(.L_196 - .L_195)


	//   ....[0]....
.L_195:
        /*002c*/ 	.word	0x00000010


	//----- nvinfo : EIATTR_MAX_THREADS
	.align		4
.L_196:
        /*0030*/ 	.byte	0x04, 0x05
        /*0032*/ 	.short	(.L_198 - .L_197)
.L_197:
        /*0034*/ 	.word	0x00000080
        /*0038*/ 	.word	0x00000001
        /*003c*/ 	.word	0x00000001


	//----- nvinfo : EIATTR_CBANK_PARAM_SIZE
	.align		4
.L_198:
        /*0040*/ 	.byte	0x03, 0x19
        /*0042*/ 	.short	0x0428


	//----- nvinfo : EIATTR_PARAM_CBANK
	.align		4
        /*0044*/ 	.byte	0x04, 0x0a
        /*0046*/ 	.short	(.L_200 - .L_199)
	.align		4
.L_199:
        /*0048*/ 	.word	index@(.nv.constant0._ZN7cutlass13device_kernelIN5flash19enable_sm80_to_sm89INS1_16FlashAttnFwdSm80INS1_25CollectiveMainloopFwdSm80ILi4ELi1ELb0EN4cute5tupleIJNS5_1CILi128EEENS7_ILi64EEES8_EEELi128ENS_10bfloat16_tEfNS_4arch4Sm80ELb1ELb0ELb0ELb0ELb1ELb0ELb1ELb1EEENS1_21CollectiveEpilogueFwdINS6_IJS8_S8_S9_EEENS6_IJNS7_ILi1EEESH_SH_EEESB_SD_Li128ELb0ELb1ELb1ELb0EEENS1_30DynamicPersistentTileSchedulerILi128ELi128ELb1ELb1ELb0EEEEEEEEEvNT_6ParamsE)
        /*004c*/ 	.short	0x0380
        /*004e*/ 	.short	0x0428


	//----- nvinfo : EIATTR_SW_WAR
	.align		4
.L_200:
        /*0050*/ 	.byte	0x04, 0x36
        /*0052*/ 	.short	(.L_202 - .L_201)
.L_201:
        /*0054*/ 	.word	0x00000008
.L_202:


//--------------------- .nv.info._ZN7cutlass13device_kernelIN5flash19enable_sm80_to_sm89INS1_16FlashAttnFwdSm80INS1_25CollectiveMainloopFwdSm80ILi8ELi1ELb1EN4cute5tupleIJNS5_1CILi128EEENS7_ILi112EEES8_EEELi128ENS_10bfloat16_tEfNS_4arch4Sm80ELb1ELb0ELb0ELb1ELb1ELb0ELb1ELb1EEENS1_21CollectiveEpilogueFwdINS6_IJS8_S8_S9_EEENS6_IJNS7_ILi1EEESH_SH_EEESB_SD_Li256ELb1ELb1ELb1ELb0EEENS1_36VarlenDynamicPersistentTileSchedulerILi128ELi112ELi256ELi256ELb1ELb1ELb0ELb1ELb1ELb1EEEEEEEEEvNT_6ParamsE --------------------------
	.section	.nv.info._ZN7cutlass13device_kernelIN5flash19enable_sm80_to_sm89INS1_16FlashAttnFwdSm80INS1_25CollectiveMainloopFwdSm80ILi8ELi1ELb1EN4cute5tupleIJNS5_1CILi128EEENS7_ILi112EEES8_EEELi128ENS_10bfloat16_tEfNS_4arch4Sm80ELb1ELb0ELb0ELb1ELb1ELb0ELb1ELb1EEENS1_21CollectiveEpilogueFwdINS6_IJS8_S8_S9_EEENS6_IJNS7_ILi1EEESH_SH_EEESB_SD_Li256ELb1ELb1ELb1ELb0EEENS1_36VarlenDynamicPersistentTileSchedulerILi128ELi112ELi256ELi256ELb1ELb1ELb0ELb1ELb1ELb1EEEEEEEEEvNT_6ParamsE,"",@"SHT_CUDA_INFO"
	.sectionflags	@""
	.align	4


	//----- nvinfo : EIATTR_CUDA_API_VERSION
	.align		4
        /*0000*/ 	.byte	0x04, 0x37
        /*0002*/ 	.short	(.L_204 - .L_203)
.L_203:
        /*0004*/ 	.word	0x00000082


	//----- nvinfo : EIATTR_KPARAM_INFO
	.align		4
.L_204:
        /*0008*/ 	.byte	0x04, 0x17
        /*000a*/ 	.short	(.L_206 - .L_205)
.L_205:
        /*000c*/ 	.word	0x00000000
        /*0010*/ 	.short	0x0000
        /*0012*/ 	.short	0x0000
        /*0014*/ 	.byte	0x00, 0xf0, 0xe1, 0x10


	//----- nvinfo : EIATTR_SPARSE_MMA_MASK
	.align		4
.L_206:
        /*0018*/ 	.byte	0x03, 0x50
        /*001a*/ 	.short	0x0000


	//----- nvinfo : EIATTR_MAXREG_COUNT
	.align		4
        /*001c*/ 	.byte	0x03, 0x1b
        /*001e*/ 	.short	0x00ff


	//----- nvinfo : EIATTR_MERCURY_ISA_VERSION
	.align		4
        /*0020*/ 	.byte	0x03, 0x5f
        /*0022*/ 	.short	0x0101


	//----- nvinfo : EIATTR_VRC_CTA_INIT_COUNT
	.align		4
        /*0024*/ 	.byte	0x02, 0x4a
	.zero		1
	.zero		1


	//----- nvinfo : EIATTR_EXIT_INSTR_OFFSETS
	.align		4
        /*0028*/ 	.byte	0x04, 0x1c
        /*002a*/ 	.short	(.L_208 - .L_207)


	//   ....[0]....
.L_207:
        /*002c*/ 	.word	0x00000010


	//----- nvinfo : EIATTR_MAX_THREADS
	.align		4
.L_208:
        /*0030*/ 	.byte	0x04, 0x05
        /*0032*/ 	.short	(.L_210 - .L_209)
.L_209:
        /*0034*/ 	.word	0x00000100
        /*0038*/ 	.word	0x00000001
        /*003c*/ 	.word	0x00000001


	//----- nvinfo : EIATTR_CBANK_PARAM_SIZE
	.align		4
.L_210:
        /*0040*/ 	.byte	0x03, 0x19
        /*0042*/ 	.short	0x0438


	//----- nvinfo : EIATTR_PARAM_CBANK
	.align		4
        /*0044*/ 	.byte	0x04, 0x0a
        /*0046*/ 	.short	(.L_212 - .L_211)
	.align		4
.L_211:
        /*0048*/ 	.word	index@(.nv.constant0._ZN7cutlass13device_kernelIN5flash19enable_sm80_to_sm89INS1_16FlashAttnFwdSm80INS1_25CollectiveMainloopFwdSm80ILi8ELi1ELb1EN4cute5tupleIJNS5_1CILi128EEENS7_ILi112EEES8_EEELi128ENS_10bfloat16_tEfNS_4arch4Sm80ELb1ELb0ELb0ELb1ELb1ELb0ELb1ELb1EEENS1_21CollectiveEpilogueFwdINS6_IJS8_S8_S9_EEENS6_IJNS7_ILi1EEESH_SH_EEESB_SD_Li256ELb1ELb1ELb1ELb0EEENS1_36VarlenDynamicPersistentTileSchedulerILi128ELi112ELi256ELi256ELb1ELb1ELb0ELb1ELb1ELb1EEEEEEEEEvNT_6ParamsE)
        /*004c*/ 	.short	0x0380
        /*004e*/ 	.short	0x0438


	//----- nvinfo : EIATTR_SW_WAR
	.align		4
.L_212:
        /*0050*/ 	.byte	0x04, 0x36
        /*0052*/ 	.short	(.L_214 - .L_213)
.L_213:
        /*0054*/ 	.word	0x00000008
.L_214:


//--------------------- .nv.info._ZN7cutlass13device_kernelIN5flash19enable_sm80_to_sm89INS1_16FlashAttnFwdSm80INS1_25CollectiveMainloopFwdSm80ILi8ELi1ELb1EN4cute5tupleIJNS5_1CILi128EEENS7_ILi112EEES8_EEELi128ENS_10bfloat16_tEfNS_4arch4Sm80ELb1ELb0ELb0ELb1ELb1ELb1ELb1ELb1EEENS1_21CollectiveEpilogueFwdINS6_IJS8_S8_S9_EEENS6_IJNS7_ILi1EEESH_SH_EEESB_SD_Li256ELb1ELb1ELb1ELb0EEENS1_36VarlenDynamicPersistentTileSchedulerILi128ELi112ELi256ELi256ELb1ELb1ELb0ELb1ELb1ELb1EEEEEEEEEvNT_6ParamsE --------------------------
	.section	.nv.info._ZN7cutlass13device_kernelIN5flash19enable_sm80_to_sm89INS1_16FlashAttnFwdSm80INS1_25CollectiveMainloopFwdSm80ILi8ELi1ELb1EN4cute5tupleIJNS5_1CILi128EEENS7_ILi112EEES8_EEELi128ENS_10bfloat16_tEfNS_4arch4Sm80ELb1ELb0ELb0ELb1ELb1ELb1ELb1ELb1EEENS1_21CollectiveEpilogueFwdINS6_IJS8_S8_S9_EEENS6_IJNS7_ILi1EEESH_SH_EEESB_SD_Li256ELb1ELb1ELb1ELb0EEENS1_36VarlenDynamicPersistentTileSchedulerILi128ELi112ELi256ELi256ELb1ELb1ELb0ELb1ELb1ELb1EEEEEEEEEvNT_6ParamsE,"",@"SHT_CUDA_INFO"
	.sectionflags	@""
	.align	4


	//----- nvinfo : EIATTR_CUDA_API_VERSION
	.align		4
        /*0000*/ 	.byte	0x04, 0x37
        /*0002*/ 	.short	(.L_216 - .L_215)
.L_215:
        /*0004*/ 	.word	0x00000082


	//----- nvinfo : EIATTR_KPARAM_INFO
	.align		4
.L_216:
        /*0008*/ 	.byte	0x04, 0x17
        /*000a*/ 	.short	(.L_218 - .L_217)
.L_217:
        /*000c*/ 	.word	0x00000000
        /*0010*/ 	.short	0x0000
        /*0012*/ 	.short	0x0000
        /*0014*/ 	.byte	0x00, 0xf0, 0xe1, 0x10


	//----- nvinfo : EIATTR_SPARSE_MMA_MASK
	.align		4
.L_218:
        /*0018*/ 	.byte	0x03, 0x50
        /*001a*/ 	.short	0x0000


	//----- nvinfo : EIATTR_MAXREG_COUNT
	.align		4
        /*001c*/ 	.byte	0x03, 0x1b
        /*001e*/ 	.short	0x00ff


	//----- nvinfo : EIATTR_MERCURY_ISA_VERSION
	.align		4
        /*0020*/ 	.byte	0x03, 0x5f
        /*0022*/ 	.short	0x0101


	//----- nvinfo : EIATTR_VRC_CTA_INIT_COUNT
	.align		4
        /*0024*/ 	.byte	0x02, 0x4a
	.zero		1
	.zero		1


	//----- nvinfo : EIATTR_EXIT_INSTR_OFFSETS
	.align		4
        /*0028*/ 	.byte	0x04, 0x1c
        /*002a*/ 	.short	(.L_220 - .L_219)


	//   ....[0]....
.L_219:
        /*002c*/ 	.word	0x00000010


	//----- nvinfo : EIATTR_MAX_THREADS
	.align		4
.L_220:
        /*0030*/ 	.byte	0x04, 0x05
        /*0032*/ 	.short	(.L_222 - .L_221)
.L_221:
        /*0034*/ 	.word	0x00000100
        /*0038*/ 	.word	0x00000001
        /*003c*/ 	.word	0x00000001


	//----- nvinfo : EIATTR_CBANK_PARAM_SIZE
	.align		4
.L_222:
        /*0040*/ 	.byte	0x03, 0x19
        /*0042*/ 	.short	0x0438


	//----- nvinfo : EIATTR_PARAM_CBANK
	.align		4
        /*0044*/ 	.byte	0x04, 0x0a
        /*0046*/ 	.short	(.L_224 - .L_223)
	.align		4
.L_223:
        /*0048*/ 	.word	index@(.nv.constant0._ZN7cutlass13device_kernelIN5flash19enable_sm80_to_sm89INS1_16FlashAttnFwdSm80INS1_25CollectiveMainloopFwdSm80ILi8ELi1ELb1EN4cute5tupleIJNS5_1CILi128EEENS7_ILi112EEES8_EEELi128ENS_10bfloat16_tEfNS_4arch4Sm80ELb1ELb0ELb0ELb1ELb1ELb1ELb1ELb1EEENS1_21CollectiveEpilogueFwdINS6_IJS8_S8_S9_EEENS6_IJNS7_ILi1EEESH_SH_EEESB_SD_Li256ELb1ELb1ELb1ELb0EEENS1_36VarlenDynamicPersistentTileSchedulerILi128ELi112ELi256ELi256ELb1ELb1ELb0ELb1ELb1ELb1EEEEEEEEEvNT_6ParamsE)
        /*004c*/ 	.short	0x0380
        /*004e*/ 	.short	0x0438


	//----- nvinfo : EIATTR_SW_WAR
	.align		4
.L_224:
        /*0050*/ 	.byte	0x04, 0x36
        /*0052*/ 	.short	(.L_226 - .L_225)
.L_225:
        /*0054*/ 	.word	0x00000008
.L_226:


//--------------------- .nv.callgraph             --------------------------
	.section	.nv.callgraph,"",@"SHT_CUDA_CALLGRAPH"
	.align	4
	.sectionentsize	8
	.align		4
        /*0000*/ 	.word	0x00000000
	.align		4
        /*0004*/ 	.word	0xffffffff
	.align		4
        /*0008*/ 	.word	0x00000000
	.align		4
        /*000c*/ 	.word	0xfffffffe
	.align		4
        /*0010*/ 	.word	0x00000000
	.align		4
        /*0014*/ 	.word	0xfffffffd
	.align		4
        /*0018*/ 	.word	0x00000000
	.align		4
        /*001c*/ 	.word	0xfffffffc


//--------------------- .nv.constant4             --------------------------
	.section	.nv.constant4,"a",@progbits
	.align	8
	.align		8
.nv.constant4:
        /*0000*/ 	.dword	_ZN78_INTERNAL_417c4976_42_flash_fwd_hdim128_bf16_paged_split_sm80_cu_f3e6f9ee_31684cuda3std3__45__cpo5beginE
	.align		8
        /*0008*/ 	.dword	_ZN78_INTERNAL_417c4976_42_flash_fwd_hdim128_bf16_paged_split_sm80_cu_f3e6f9ee_31684cuda3std3__45__cpo3endE
	.align		8
        /*0010*/ 	.dword	_ZN78_INTERNAL_417c4976_42_flash_fwd_hdim128_bf16_paged_split_sm80_cu_f3e6f9ee_31684cuda3std3__45__cpo6cbeginE
	.align		8
        /*0018*/ 	.dword	_ZN78_INTERNAL_417c4976_42_flash_fwd_hdim128_bf16_paged_split_sm80_cu_f3e6f9ee_31684cuda3std3__45__cpo4cendE
	.align		8
        /*0020*/ 	.dword	_ZN78_INTERNAL_417c4976_42_flash_fwd_hdim128_bf16_paged_split_sm80_cu_f3e6f9ee_31684cuda3std3__480_GLOBAL__N__417c4976_42_flash_fwd_hdim128_bf16_paged_split_sm80_cu_f3e6f9ee_31686ignoreE
	.align		8
        /*0028*/ 	.dword	_ZN78_INTERNAL_417c4976_42_flash_fwd_hdim128_bf16_paged_split_sm80_cu_f3e6f9ee_31684cuda3std3__419piecewise_constructE
	.align		8
        /*0030*/ 	.dword	_ZN78_INTERNAL_417c4976_42_flash_fwd_hdim128_bf16_paged_split_sm80_cu_f3e6f9ee_31684cuda3std3__48in_placeE
	.align		8
        /*0038*/ 	.dword	_ZN78_INTERNAL_417c4976_42_flash_fwd_hdim128_bf16_paged_split_sm80_cu_f3e6f9ee_31684cuda3std6ranges3__45__cpo4swapE
	.align		8
        /*0040*/ 	.dword	_ZN78_INTERNAL_417c4976_42_flash_fwd_hdim128_bf16_paged_split_sm80_cu_f3e6f9ee_31684cuda3std6ranges3__45__cpo9iter_moveE
	.align		8
        /*0048*/ 	.dword	_ZN78_INTERNAL_417c4976_42_flash_fwd_hdim128_bf16_paged_split_sm80_cu_f3e6f9ee_31684cute7productE
	.align		8
        /*0050*/ 	.dword	_ZN78_INTERNAL_417c4976_42_flash_fwd_hdim128_bf16_paged_split_sm80_cu_f3e6f9ee_31684cute1_E


//--------------------- .text._ZN7cutlass13device_kernelIN5flash19enable_sm80_to_sm89INS1_16FlashAttnFwdSm80INS1_25CollectiveMainloopFwdSm80ILi8ELi1ELb1EN4cute5tupleIJNS5_1CILi128EEES8_S8_EEELi128ENS_10bfloat16_tEfNS_4arch4Sm80ELb0ELb0ELb0ELb0ELb1ELb0ELb1ELb1EEENS1_21CollectiveEpilogueFwdIS9_NS6_IJNS7_ILi1EEESF_SF_EEESA_SC_Li256ELb0ELb1ELb1ELb0EEENS1_19SingleTileSchedulerILb0ELb1ELb1ELi128EEEEEEEEEvNT_6ParamsE --------------------------
	.section	.text._ZN7cutlass13device_kernelIN5flash19enable_sm80_to_sm89INS1_16FlashAttnFwdSm80INS1_25CollectiveMainloopFwdSm80ILi8ELi1ELb1EN4cute5tupleIJNS5_1CILi128EEES8_S8_EEELi128ENS_10bfloat16_tEfNS_4arch4Sm80ELb0ELb0ELb0ELb0ELb1ELb0ELb1ELb1EEENS1_21CollectiveEpilogueFwdIS9_NS6_IJNS7_ILi1EEESF_SF_EEESA_SC_Li256ELb0ELb1ELb1ELb0EEENS1_19SingleTileSchedulerILb0ELb1ELb1ELi128EEEEEEEEEvNT_6ParamsE,"ax",@progbits
	.align	128
.text._ZN7cutlass13device_kernelIN5flash19enable_sm80_to_sm89INS1_16FlashAttnFwdSm80INS1_25CollectiveMainloopFwdSm80ILi8ELi1ELb1EN4cute5tupleIJNS5_1CILi128EEES8_S8_EEELi128ENS_10bfloat16_tEfNS_4arch4Sm80ELb0ELb0ELb0ELb0ELb1ELb0ELb1ELb1EEENS1_21CollectiveEpilogueFwdIS9_NS6_IJNS7_ILi1EEESF_SF_EEESA_SC_Li256ELb0ELb1ELb1ELb0EEENS1_19SingleTileSchedulerILb0ELb1ELb1ELi128EEEEEEEEEvNT_6ParamsE:
        .type           _ZN7cutlass13device_kernelIN5flash19enable_sm80_to_sm89INS1_16FlashAttnFwdSm80INS1_25CollectiveMainloopFwdSm80ILi8ELi1ELb1EN4cute5tupleIJNS5_1CILi128EEES8_S8_EEELi128ENS_10bfloat16_tEfNS_4arch4Sm80ELb0ELb0ELb0ELb0ELb1ELb0ELb1ELb1EEENS1_21CollectiveEpilogueFwdIS9_NS6_IJNS7_ILi1EEESF_SF_EEESA_SC_Li256ELb0ELb1ELb1ELb0EEENS1_19SingleTileSchedulerILb0ELb1ELb1ELi128EEEEEEEEEvNT_6ParamsE,@function
        .size           _ZN7cutlass13device_kernelIN5flash19enable_sm80_to_sm89INS1_16FlashAttnFwdSm80INS1_25CollectiveMainloopFwdSm80ILi8ELi1ELb1EN4cute5tupleIJNS5_1CILi128EEES8_S8_EEELi128ENS_10bfloat16_tEfNS_4arch4Sm80ELb0ELb0ELb0ELb0ELb1ELb0ELb1ELb1EEENS1_21CollectiveEpilogueFwdIS9_NS6_IJNS7_ILi1EEESF_SF_EEESA_SC_Li256ELb0ELb1ELb1ELb0EEENS1_19SingleTileSchedulerILb0ELb1ELb1ELi128EEEEEEEEEvNT_6ParamsE,(.L_x_12 - _ZN7cutlass13device_kernelIN5flash19enable_sm80_to_sm89INS1_16FlashAttnFwdSm80INS1_25CollectiveMainloopFwdSm80ILi8ELi1ELb1EN4cute5tupleIJNS5_1CILi128EEES8_S8_EEELi128ENS_10bfloat16_tEfNS_4arch4Sm80ELb0ELb0ELb0ELb0ELb1ELb0ELb1ELb1EEENS1_21CollectiveEpilogueFwdIS9_NS6_IJNS7_ILi1EEESF_SF_EEESA_SC_Li256ELb0ELb1ELb1ELb0EEENS1_19SingleTileSchedulerILb0ELb1ELb1ELi128EEEEEEEEEvNT_6ParamsE)
        .other          _ZN7cutlass13device_kernelIN5flash19enable_sm80_to_sm89INS1_16FlashAttnFwdSm80INS1_25CollectiveMainloopFwdSm80ILi8ELi1ELb1EN4cute5tupleIJNS5_1CILi128EEES8_S8_EEELi128ENS_10bfloat16_tEfNS_4arch4Sm80ELb0ELb0ELb0ELb0ELb1ELb0ELb1ELb1EEENS1_21CollectiveEpilogueFwdIS9_NS6_IJNS7_ILi1EEESF_SF_EEESA_SC_Li256ELb0ELb1ELb1ELb0EEENS1_19SingleTileSchedulerILb0ELb1ELb1ELi128EEEEEEEEEvNT_6ParamsE,@"STO_CUDA_ENTRY STV_DEFAULT"
_ZN7cutlass13device_kernelIN5flash19enable_sm80_to_sm89INS1_16FlashAttnFwdSm80INS1_25CollectiveMainloopFwdSm80ILi8ELi1ELb1EN4cute5tupleIJNS5_1CILi128EEES8_S8_EEELi128ENS_10bfloat16_tEfNS_4arch4Sm80ELb0ELb0ELb0ELb0ELb1ELb0ELb1ELb1EEENS1_21CollectiveEpilogueFwdIS9_NS6_IJNS7_ILi1EEESF_SF_EEESA_SC_Li256ELb0ELb1ELb1ELb0EEENS1_19SingleTileSchedulerILb0ELb1ELb1ELi128EEEEEEEEEvNT_6ParamsE:
[----:B------:R-:W-:Y:S01]  /*0000*/  LDC R1, c[0x0][0x37c] ;  /* 0x0000df00ff017b82 */ /* 0x000fe20000000800 */
[----:B------:R-:W-:Y:S05]  /*0010*/  EXIT ;  /* 0x000000000000794d */ /* 0x000fea0003800000 */
.L_x_0:
[----:B------:R-:W-:-:S00]  /*0020*/  BRA `(.L_x_0) ;  /* 0xfffffffc00fc7947 */ /* 0x000fc0000383ffff */
[----:B------:R-:W-:-:S00]  /*0030*/  NOP ;  /* 0x0000000000007918 */ /* 0x000fc00000000000 */
        /* <DEDUP_REMOVED lines=12> */
.L_x_12:


//--------------------- .text._ZN7cutlass13device_kernelIN5flash19enable_sm80_to_sm89INS1_16FlashAttnFwdSm80INS1_25CollectiveMainloopFwdSm80ILi8ELi1ELb1EN4cute5tupleIJNS5_1CILi128EEENS7_ILi96EEES8_EEELi128ENS_10bfloat16_tEfNS_4arch4Sm80ELb0ELb1ELb0ELb0ELb1ELb0ELb1ELb1EEENS1_21CollectiveEpilogueFwdINS6_IJS8_S8_S9_EEENS6_IJNS7_ILi1EEESH_SH_EEESB_SD_Li256ELb0ELb1ELb1ELb0EEENS1_19SingleTileSchedulerILb0ELb1ELb1ELi128EEEEEEEEEvNT_6ParamsE --------------------------
	.section	.text._ZN7cutlass13device_kernelIN5flash19enable_sm80_to_sm89INS1_16FlashAttnFwdSm80INS1_25CollectiveMainloopFwdSm80ILi8ELi1ELb1EN4cute5tupleIJNS5_1CILi128EEENS7_ILi96EEES8_EEELi128ENS_10bfloat16_tEfNS_4arch4Sm80ELb0ELb1ELb0ELb0ELb1ELb0ELb1ELb1EEENS1_21CollectiveEpilogueFwdINS6_IJS8_S8_S9_EEENS6_IJNS7_ILi1EEESH_SH_EEESB_SD_Li256ELb0ELb1ELb1ELb0EEENS1_19SingleTileSchedulerILb0ELb1ELb1ELi128EEEEEEEEEvNT_6ParamsE,"ax",@progbits
	.align	128
.text._ZN7cutlass13device_kernelIN5flash19enable_sm80_to_sm89INS1_16FlashAttnFwdSm80INS1_25CollectiveMainloopFwdSm80ILi8ELi1ELb1EN4cute5tupleIJNS5_1CILi128EEENS7_ILi96EEES8_EEELi128ENS_10bfloat16_tEfNS_4arch4Sm80ELb0ELb1ELb0ELb0ELb1ELb0ELb1ELb1EEENS1_21CollectiveEpilogueFwdINS6_IJS8_S8_S9_EEENS6_IJNS7_ILi1EEESH_SH_EEESB_SD_Li256ELb0ELb1ELb1ELb0EEENS1_19SingleTileSchedulerILb0ELb1ELb1ELi128EEEEEEEEEvNT_6ParamsE:
        .type           _ZN7cutlass13device_kernelIN5flash19enable_sm80_to_sm89INS1_16FlashAttnFwdSm80INS1_25CollectiveMainloopFwdSm80ILi8ELi1ELb1EN4cute5tupleIJNS5_1CILi128EEENS7_ILi96EEES8_EEELi128ENS_10bfloat16_tEfNS_4arch4Sm80ELb0ELb1ELb0ELb0ELb1ELb0ELb1ELb1EEENS1_21CollectiveEpilogueFwdINS6_IJS8_S8_S9_EEENS6_IJNS7_ILi1EEESH_SH_EEESB_SD_Li256ELb0ELb1ELb1ELb0EEENS1_19SingleTileSchedulerILb0ELb1ELb1ELi128EEEEEEEEEvNT_6ParamsE,@function
        .size           _ZN7cutlass13device_kernelIN5flash19enable_sm80_to_sm89INS1_16FlashAttnFwdSm80INS1_25CollectiveMainloopFwdSm80ILi8ELi1ELb1EN4cute5tupleIJNS5_1CILi128EEENS7_ILi96EEES8_EEELi128ENS_10bfloat16_tEfNS_4arch4Sm80ELb0ELb1ELb0ELb0ELb1ELb0ELb1ELb1EEENS1_21CollectiveEpilogueFwdINS6_IJS8_S8_S9_EEENS6_IJNS7_ILi1EEESH_SH_EEESB_SD_Li256ELb0ELb1ELb1ELb0EEENS1_19SingleTileSchedulerILb0ELb1ELb1ELi128EEEEEEEEEvNT_6ParamsE,(.L_x_13 - _ZN7cutlass13device_kernelIN5flash19enable_sm80_to_sm89INS1_16FlashAttnFwdSm80INS1_25CollectiveMainloopFwdSm80ILi8ELi1ELb1EN4cute5tupleIJNS5_1CILi128EEENS7_ILi96EEES8_EEELi128ENS_10bfloat16_tEfNS_4arch4Sm80ELb0ELb1ELb0ELb0ELb1ELb0ELb1ELb1EEENS1_21CollectiveEpilogueFwdINS6_IJS8_S8_S9_EEENS6_IJNS7_ILi1EEESH_SH_EEESB_SD_Li256ELb0ELb1ELb1ELb0EEENS1_19SingleTileSchedulerILb0ELb1ELb1ELi128EEEEEEEEEvNT_6ParamsE)
        .other          _ZN7cutlass13device_kernelIN5flash19enable_sm80_to_sm89INS1_16FlashAttnFwdSm80INS1_25CollectiveMainloopFwdSm80ILi8ELi1ELb1EN4cute5tupleIJNS5_1CILi128EEENS7_ILi96EEES8_EEELi128ENS_10bfloat16_tEfNS_4arch4Sm80ELb0ELb1ELb0ELb0ELb1ELb0ELb1ELb1EEENS1_21CollectiveEpilogueFwdINS6_IJS8_S8_S9_EEENS6_IJNS7_ILi1EEESH_SH_EEESB_SD_Li256ELb0ELb1ELb1ELb0EEENS1_19SingleTileSchedulerILb0ELb1ELb1ELi128EEEEEEEEEvNT_6ParamsE,@"STO_CUDA_ENTRY STV_DEFAULT"
_ZN7cutlass13device_kernelIN5flash19enable_sm80_to_sm89INS1_16FlashAttnFwdSm80INS1_25CollectiveMainloopFwdSm80ILi8ELi1ELb1EN4cute5tupleIJNS5_1CILi128EEENS7_ILi96EEES8_EEELi128ENS_10bfloat16_tEfNS_4arch4Sm80ELb0ELb1ELb0ELb0ELb1ELb0ELb1ELb1EEENS1_21CollectiveEpilogueFwdINS6_IJS8_S8_S9_EEENS6_IJNS7_ILi1EEESH_SH_EEESB_SD_Li256ELb0ELb1ELb1ELb0EEENS1_19SingleTileSchedulerILb0ELb1ELb1ELi128EEEEEEEEEvNT_6ParamsE:
[----:B------:R-:W-:Y:S01]  /*0000*/  LDC R1, c[0x0][0x37c] ;  /* 0x0000df00ff017b82 */ /* 0x000fe20000000800 */
[----:B------:R-:W-:Y:S05]  /*0010*/  EXIT ;  /* 0x000000000000794d */ /* 0x000fea0003800000 */
.L_x_1:
        /* <DEDUP_REMOVED lines=14> */
.L_x_13:


//--------------------- .text._ZN7cutlass13device_kernelIN5flash19enable_sm80_to_sm89INS1_16FlashAttnFwdSm80INS1_25CollectiveMainloopFwdSm80ILi8ELi1ELb1EN4cute5tupleIJNS5_1CILi128EEES8_S8_EEELi128ENS_10bfloat16_tEfNS_4arch4Sm80ELb1ELb0ELb0ELb0ELb1ELb0ELb1ELb1EEENS1_21CollectiveEpilogueFwdIS9_NS6_IJNS7_ILi1EEESF_SF_EEESA_SC_Li256ELb0ELb1ELb1ELb0EEENS1_30DynamicPersistentTileSchedulerILi256ELi256ELb1ELb1ELb0EEEEEEEEEvNT_6ParamsE --------------------------
	.section	.text._ZN7cutlass13device_kernelIN5flash19enable_sm80_to_sm89INS1_16FlashAttnFwdSm80INS1_25CollectiveMainloopFwdSm80ILi8ELi1ELb1EN4cute5tupleIJNS5_1CILi128EEES8_S8_EEELi128ENS_10bfloat16_tEfNS_4arch4Sm80ELb1ELb0ELb0ELb0ELb1ELb0ELb1ELb1EEENS1_21CollectiveEpilogueFwdIS9_NS6_IJNS7_ILi1EEESF_SF_EEESA_SC_Li256ELb0ELb1ELb1ELb0EEENS1_30DynamicPersistentTileSchedulerILi256ELi256ELb1ELb1ELb0EEEEEEEEEvNT_6ParamsE,"ax",@progbits
	.align	128
.text._ZN7cutlass13device_kernelIN5flash19enable_sm80_to_sm89INS1_16FlashAttnFwdSm80INS1_25CollectiveMainloopFwdSm80ILi8ELi1ELb1EN4cute5tupleIJNS5_1CILi128EEES8_S8_EEELi128ENS_10bfloat16_tEfNS_4arch4Sm80ELb1ELb0ELb0ELb0ELb1ELb0ELb1ELb1EEENS1_21CollectiveEpilogueFwdIS9_NS6_IJNS7_ILi1EEESF_SF_EEESA_SC_Li256ELb0ELb1ELb1ELb0EEENS1_30DynamicPersistentTileSchedulerILi256ELi256ELb1ELb1ELb0EEEEEEEEEvNT_6ParamsE:
        .type           _ZN7cutlass13device_kernelIN5flash19enable_sm80_to_sm89INS1_16FlashAttnFwdSm80INS1_25CollectiveMainloopFwdSm80ILi8ELi1ELb1EN4cute5tupleIJNS5_1CILi128EEES8_S8_EEELi128ENS_10bfloat16_tEfNS_4arch4Sm80ELb1ELb0ELb0ELb0ELb1ELb0ELb1ELb1EEENS1_21CollectiveEpilogueFwdIS9_NS6_IJNS7_ILi1EEESF_SF_EEESA_SC_Li256ELb0ELb1ELb1ELb0EEENS1_30DynamicPersistentTileSchedulerILi256ELi256ELb1ELb1ELb0EEEEEEEEEvNT_6ParamsE,@function
        .size           _ZN7cutlass13device_kernelIN5flash19enable_sm80_to_sm89INS1_16FlashAttnFwdSm80INS1_25CollectiveMainloopFwdSm80ILi8ELi1ELb1EN4cute5tupleIJNS5_1CILi128EEES8_S8_EEELi128ENS_10bfloat16_tEfNS_4arch4Sm80ELb1ELb0ELb0ELb0ELb1ELb0ELb1ELb1EEENS1_21CollectiveEpilogueFwdIS9_NS6_IJNS7_ILi1EEESF_SF_EEESA_SC_Li256ELb0ELb1ELb1ELb0EEENS1_30DynamicPersistentTileSchedulerILi256ELi256ELb1ELb1ELb0EEEEEEEEEvNT_6ParamsE,(.L_x_14 - _ZN7cutlass13device_kernelIN5flash19enable_sm80_to_sm89INS1_16FlashAttnFwdSm80INS1_25CollectiveMainloopFwdSm80ILi8ELi1ELb1EN4cute5tupleIJNS5_1CILi128EEES8_S8_EEELi128ENS_10bfloat16_tEfNS_4arch4Sm80ELb1ELb0ELb0ELb0ELb1ELb0ELb1ELb1EEENS1_21CollectiveEpilogueFwdIS9_NS6_IJNS7_ILi1EEESF_SF_EEESA_SC_Li256ELb0ELb1ELb1ELb0EEENS1_30DynamicPersistentTileSchedulerILi256ELi256ELb1ELb1ELb0EEEEEEEEEvNT_6ParamsE)
        .other          _ZN7cutlass13device_kernelIN5flash19enable_sm80_to_sm89INS1_16FlashAttnFwdSm80INS1_25CollectiveMainloopFwdSm80ILi8ELi1ELb1EN4cute5tupleIJNS5_1CILi128EEES8_S8_EEELi128ENS_10bfloat16_tEfNS_4arch4Sm80ELb1ELb0ELb0ELb0ELb1ELb0ELb1ELb1EEENS1_21CollectiveEpilogueFwdIS9_NS6_IJNS7_ILi1EEESF_SF_EEESA_SC_Li256ELb0ELb1ELb1ELb0EEENS1_30DynamicPersistentTileSchedulerILi256ELi256ELb1ELb1ELb0EEEEEEEEEvNT_6ParamsE,@"STO_CUDA_ENTRY STV_DEFAULT"
_ZN7cutlass13device_kernelIN5flash19enable_sm80_to_sm89INS1_16FlashAttnFwdSm80INS1_25CollectiveMainloopFwdSm80ILi8ELi1ELb1EN4cute5tupleIJNS5_1CILi128EEES8_S8_EEELi128ENS_10bfloat16_tEfNS_4arch4Sm80ELb1ELb0ELb0ELb0ELb1ELb0ELb1ELb1EEENS1_21CollectiveEpilogueFwdIS9_NS6_IJNS7_ILi1EEESF_SF_EEESA_SC_Li256ELb0ELb1ELb1ELb0EEENS1_30DynamicPersistentTileSchedulerILi256ELi256ELb1ELb1ELb0EEEEEEEEEvNT_6ParamsE:
[----:B------:R-:W-:Y:S01]  /*0000*/  LDC R1, c[0x0][0x37c] ;  /* 0x0000df00ff017b82 */ /* 0x000fe20000000800 */
[----:B------:R-:W-:Y:S05]  /*0010*/  EXIT ;  /* 0x000000000000794d */ /* 0x000fea0003800000 */
.L_x_2:
        /* <DEDUP_REMOVED lines=14> */
.L_x_14:


//--------------------- .text._ZN7cutlass13device_kernelIN5flash19enable_sm80_to_sm89INS1_16FlashAttnFwdSm80INS1_25CollectiveMainloopFwdSm80ILi4ELi1ELb0EN4cute5tupleIJNS5_1CILi128EEENS7_ILi64EEES8_EEELi128ENS_10bfloat16_tEfNS_4arch4Sm80ELb0ELb0ELb0ELb0ELb1ELb0ELb1ELb1EEENS1_21CollectiveEpilogueFwdINS6_IJS8_S8_S9_EEENS6_IJNS7_ILi1EEESH_SH_EEESB_SD_Li128ELb0ELb1ELb1ELb0EEENS1_19SingleTileSchedulerILb0ELb1ELb1ELi128EEEEEEEEEvNT_6ParamsE --------------------------
	.section	.text._ZN7cutlass13device_kernelIN5flash19enable_sm80_to_sm89INS1_16FlashAttnFwdSm80INS1_25CollectiveMainloopFwdSm80ILi4ELi1ELb0EN4cute5tupleIJNS5_1CILi128EEENS7_ILi64EEES8_EEELi128ENS_10bfloat16_tEfNS_4arch4Sm80ELb0ELb0ELb0ELb0ELb1ELb0ELb1ELb1EEENS1_21CollectiveEpilogueFwdINS6_IJS8_S8_S9_EEENS6_IJNS7_ILi1EEESH_SH_EEESB_SD_Li128ELb0ELb1ELb1ELb0EEENS1_19SingleTileSchedulerILb0ELb1ELb1ELi128EEEEEEEEEvNT_6ParamsE,"ax",@progbits
	.align	128
.text._ZN7cutlass13device_kernelIN5flash19enable_sm80_to_sm89INS1_16FlashAttnFwdSm80INS1_25CollectiveMainloopFwdSm80ILi4ELi1ELb0EN4cute5tupleIJNS5_1CILi128EEENS7_ILi64EEES8_EEELi128ENS_10bfloat16_tEfNS_4arch4Sm80ELb0ELb0ELb0ELb0ELb1ELb0ELb1ELb1EEENS1_21CollectiveEpilogueFwdINS6_IJS8_S8_S9_EEENS6_IJNS7_ILi1EEESH_SH_EEESB_SD_Li128ELb0ELb1ELb1ELb0EEENS1_19SingleTileSchedulerILb0ELb1ELb1ELi128EEEEEEEEEvNT_6ParamsE:
        .type           _ZN7cutlass13device_kernelIN5flash19enable_sm80_to_sm89INS1_16FlashAttnFwdSm80INS1_25CollectiveMainloopFwdSm80ILi4ELi1ELb0EN4cute5tupleIJNS5_1CILi128EEENS7_ILi64EEES8_EEELi128ENS_10bfloat16_tEfNS_4arch4Sm80ELb0ELb0ELb0ELb0ELb1ELb0ELb1ELb1EEENS1_21CollectiveEpilogueFwdINS6_IJS8_S8_S9_EEENS6_IJNS7_ILi1EEESH_SH_EEESB_SD_Li128ELb0ELb1ELb1ELb0EEENS1_19SingleTileSchedulerILb0ELb1ELb1ELi128EEEEEEEEEvNT_6ParamsE,@function
        .size           _ZN7cutlass13device_kernelIN5flash19enable_sm80_to_sm89INS1_16FlashAttnFwdSm80INS1_25CollectiveMainloopFwdSm80ILi4ELi1ELb0EN4cute5tupleIJNS5_1CILi128EEENS7_ILi64EEES8_EEELi128ENS_10bfloat16_tEfNS_4arch4Sm80ELb0ELb0ELb0ELb0ELb1ELb0ELb1ELb1EEENS1_21CollectiveEpilogueFwdINS6_IJS8_S8_S9_EEENS6_IJNS7_ILi1EEESH_SH_EEESB_SD_Li128ELb0ELb1ELb1ELb0EEENS1_19SingleTileSchedulerILb0ELb1ELb1ELi128EEEEEEEEEvNT_6ParamsE,(.L_x_15 - _ZN7cutlass13device_kernelIN5flash19enable_sm80_to_sm89INS1_16FlashAttnFwdSm80INS1_25CollectiveMainloopFwdSm80ILi4ELi1ELb0EN4cute5tupleIJNS5_1CILi128EEENS7_ILi64EEES8_EEELi128ENS_10bfloat16_tEfNS_4arch4Sm80ELb0ELb0ELb0ELb0ELb1ELb0ELb1ELb1EEENS1_21CollectiveEpilogueFwdINS6_IJS8_S8_S9_EEENS6_IJNS7_ILi1EEESH_SH_EEESB_SD_Li128ELb0ELb1ELb1ELb0EEENS1_19SingleTileSchedulerILb0ELb1ELb1ELi128EEEEEEEEEvNT_6ParamsE)
        .other          _ZN7cutlass13device_kernelIN5flash19enable_sm80_to_sm89INS1_16FlashAttnFwdSm80INS1_25CollectiveMainloopFwdSm80ILi4ELi1ELb0EN4cute5tupleIJNS5_1CILi128EEENS7_ILi64EEES8_EEELi128ENS_10bfloat16_tEfNS_4arch4Sm80ELb0ELb0ELb0ELb0ELb1ELb0ELb1ELb1EEENS1_21CollectiveEpilogueFwdINS6_IJS8_S8_S9_EEENS6_IJNS7_ILi1EEESH_SH_EEESB_SD_Li128ELb0ELb1ELb1ELb0EEENS1_19SingleTileSchedulerILb0ELb1ELb1ELi128EEEEEEEEEvNT_6ParamsE,@"STO_CUDA_ENTRY STV_DEFAULT"
_ZN7cutlass13device_kernelIN5flash19enable_sm80_to_sm89INS1_16FlashAttnFwdSm80INS1_25CollectiveMainloopFwdSm80ILi4ELi1ELb0EN4cute5tupleIJNS5_1CILi128EEENS7_ILi64EEES8_EEELi128ENS_10bfloat16_tEfNS_4arch4Sm80ELb0ELb0ELb0ELb0ELb1ELb0ELb1ELb1EEENS1_21CollectiveEpilogueFwdINS6_IJS8_S8_S9_EEENS6_IJNS7_ILi1EEESH_SH_EEESB_SD_Li128ELb0ELb1ELb1ELb0EEENS1_19SingleTileSchedulerILb0ELb1ELb1ELi128EEEEEEEEEvNT_6ParamsE:
[----:B------:R-:W-:Y:S01]  /*0000*/  LDC R1, c[0x0][0x37c] ;  /* 0x0000df00ff017b82 */ /* 0x000fe20000000800 */
[----:B------:R-:W-:Y:S05]  /*0010*/  EXIT ;  /* 0x000000000000794d */ /* 0x000fea0003800000 */
.L_x_3:
        /* <DEDUP_REMOVED lines=14> */
.L_x_15:


//--------------------- .text._ZN7cutlass13device_kernelIN5flash19enable_sm80_to_sm89INS1_16FlashAttnFwdSm80INS1_25CollectiveMainloopFwdSm80ILi8ELi1ELb1EN4cute5tupleIJNS5_1CILi128EEENS7_ILi112EEES8_EEELi128ENS_10bfloat16_tEfNS_4arch4Sm80ELb0ELb0ELb0ELb1ELb1ELb0ELb1ELb1EEENS1_21CollectiveEpilogueFwdINS6_IJS8_S8_S9_EEENS6_IJNS7_ILi1EEESH_SH_EEESB_SD_Li256ELb1ELb1ELb1ELb0EEENS1_36VarlenDynamicPersistentTileSchedulerILi128ELi112ELi256ELi256ELb1ELb1ELb0ELb0ELb1ELb1EEEEEEEEEvNT_6ParamsE --------------------------
	.section	.text._ZN7cutlass13device_kernelIN5flash19enable_sm80_to_sm89INS1_16FlashAttnFwdSm80INS1_25CollectiveMainloopFwdSm80ILi8ELi1ELb1EN4cute5tupleIJNS5_1CILi128EEENS7_ILi112EEES8_EEELi128ENS_10bfloat16_tEfNS_4arch4Sm80ELb0ELb0ELb0ELb1ELb1ELb0ELb1ELb1EEENS1_21CollectiveEpilogueFwdINS6_IJS8_S8_S9_EEENS6_IJNS7_ILi1EEESH_SH_EEESB_SD_Li256ELb1ELb1ELb1ELb0EEENS1_36VarlenDynamicPersistentTileSchedulerILi128ELi112ELi256ELi256ELb1ELb1ELb0ELb0ELb1ELb1EEEEEEEEEvNT_6ParamsE,"ax",@progbits
	.align	128
.text._ZN7cutlass13device_kernelIN5flash19enable_sm80_to_sm89INS1_16FlashAttnFwdSm80INS1_25CollectiveMainloopFwdSm80ILi8ELi1ELb1EN4cute5tupleIJNS5_1CILi128EEENS7_ILi112EEES8_EEELi128ENS_10bfloat16_tEfNS_4arch4Sm80ELb0ELb0ELb0ELb1ELb1ELb0ELb1ELb1EEENS1_21CollectiveEpilogueFwdINS6_IJS8_S8_S9_EEENS6_IJNS7_ILi1EEESH_SH_EEESB_SD_Li256ELb1ELb1ELb1ELb0EEENS1_36VarlenDynamicPersistentTileSchedulerILi128ELi112ELi256ELi256ELb1ELb1ELb0ELb0ELb1ELb1EEEEEEEEEvNT_6ParamsE:
        .type           _ZN7cutlass13device_kernelIN5flash19enable_sm80_to_sm89INS1_16FlashAttnFwdSm80INS1_25CollectiveMainloopFwdSm80ILi8ELi1ELb1EN4cute5tupleIJNS5_1CILi128EEENS7_ILi112EEES8_EEELi128ENS_10bfloat16_tEfNS_4arch4Sm80ELb0ELb0ELb0ELb1ELb1ELb0ELb1ELb1EEENS1_21CollectiveEpilogueFwdINS6_IJS8_S8_S9_EEENS6_IJNS7_ILi1EEESH_SH_EEESB_SD_Li256ELb1ELb1ELb1ELb0EEENS1_36VarlenDynamicPersistentTileSchedulerILi128ELi112ELi256ELi256ELb1ELb1ELb0ELb0ELb1ELb1EEEEEEEEEvNT_6ParamsE,@function
        .size           _ZN7cutlass13device_kernelIN5flash19enable_sm80_to_sm89INS1_16FlashAttnFwdSm80INS1_25CollectiveMainloopFwdSm80ILi8ELi1ELb1EN4cute5tupleIJNS5_1CILi128EEENS7_ILi112EEES8_EEELi128ENS_10bfloat16_tEfNS_4arch4Sm80ELb0ELb0ELb0ELb1ELb1ELb0ELb1ELb1EEENS1_21CollectiveEpilogueFwdINS6_IJS8_S8_S9_EEENS6_IJNS7_ILi1EEESH_SH_EEESB_SD_Li256ELb1ELb1ELb1ELb0EEENS1_36VarlenDynamicPersistentTileSchedulerILi128ELi112ELi256ELi256ELb1ELb1ELb0ELb0ELb1ELb1EEEEEEEEEvNT_6ParamsE,(.L_x_16 - _ZN7cutlass13device_kernelIN5flash19enable_sm80_to_sm89INS1_16FlashAttnFwdSm80INS1_25CollectiveMainloopFwdSm80ILi8ELi1ELb1EN4cute5tupleIJNS5_1CILi128EEENS7_ILi112EEES8_EEELi128ENS_10bfloat16_tEfNS_4arch4Sm80ELb0ELb0ELb0ELb1ELb1ELb0ELb1ELb1EEENS1_21CollectiveEpilogueFwdINS6_IJS8_S8_S9_EEENS6_IJNS7_ILi1EEESH_SH_EEESB_SD_Li256ELb1ELb1ELb1ELb0EEENS1_36VarlenDynamicPersistentTileSchedulerILi128ELi112ELi256ELi256ELb1ELb1ELb0ELb0ELb1ELb1EEEEEEEEEvNT_6ParamsE)
        .other          _ZN7cutlass13device_kernelIN5flash19enable_sm80_to_sm89INS1_16FlashAttnFwdSm80INS1_25CollectiveMainloopFwdSm80ILi8ELi1ELb1EN4cute5tupleIJNS5_1CILi128EEENS7_ILi112EEES8_EEELi128ENS_10bfloat16_tEfNS_4arch4Sm80ELb0ELb0ELb0ELb1ELb1ELb0ELb1ELb1EEENS1_21CollectiveEpilogueFwdINS6_IJS8_S8_S9_EEENS6_IJNS7_ILi1EEESH_SH_EEESB_SD_Li256ELb1ELb1ELb1ELb0EEENS1_36VarlenDynamicPersistentTileSchedulerILi128ELi112ELi256ELi256ELb1ELb1ELb0ELb0ELb1ELb1EEEEEEEEEvNT_6ParamsE,@"STO_CUDA_ENTRY STV_DEFAULT"
_ZN7cutlass13device_kernelIN5flash19enable_sm80_to_sm89INS1_16FlashAttnFwdSm80INS1_25CollectiveMainloopFwdSm80ILi8ELi1ELb1EN4cute5tupleIJNS5_1CILi128EEENS7_ILi112EEES8_EEELi128ENS_10bfloat16_tEfNS_4arch4Sm80ELb0ELb0ELb0ELb1ELb1ELb0ELb1ELb1EEENS1_21CollectiveEpilogueFwdINS6_IJS8_S8_S9_EEENS6_IJNS7_ILi1EEESH_SH_EEESB_SD_Li256ELb1ELb1ELb1ELb0EEENS1_36VarlenDynamicPersistentTileSchedulerILi128ELi112ELi256ELi256ELb1ELb1ELb0ELb0ELb1ELb1EEEEEEEEEvNT_6ParamsE:
[----:B------:R-:W-:Y:S01]  /*0000*/  LDC R1, c[0x0][0x37c] ;  /* 0x0000df00ff017b82 */ /* 0x000fe20000000800 */
[----:B------:R-:W-:Y:S05]  /*0010*/  EXIT ;  /* 0x000000000000794d */ /* 0x000fea0003800000 */
.L_x_4:
        /* <DEDUP_REMOVED lines=14> */
.L_x_16:


//--------------------- .text._ZN7cutlass13device_kernelIN5flash19enable_sm80_to_sm89INS1_16FlashAttnFwdSm80INS1_25CollectiveMainloopFwdSm80ILi8ELi1ELb1EN4cute5tupleIJNS5_1CILi128EEENS7_ILi112EEES8_EEELi128ENS_10bfloat16_tEfNS_4arch4Sm80ELb0ELb0ELb0ELb1ELb1ELb1ELb1ELb1EEENS1_21CollectiveEpilogueFwdINS6_IJS8_S8_S9_EEENS6_IJNS7_ILi1EEESH_SH_EEESB_SD_Li256ELb1ELb1ELb1ELb0EEENS1_36VarlenDynamicPersistentTileSchedulerILi128ELi112ELi256ELi256ELb1ELb1ELb0ELb0ELb1ELb1EEEEEEEEEvNT_6ParamsE --------------------------
	.section	.text._ZN7cutlass13device_kernelIN5flash19enable_sm80_to_sm89INS1_16FlashAttnFwdSm80INS1_25CollectiveMainloopFwdSm80ILi8ELi1ELb1EN4cute5tupleIJNS5_1CILi128EEENS7_ILi112EEES8_EEELi128ENS_10bfloat16_tEfNS_4arch4Sm80ELb0ELb0ELb0ELb1ELb1ELb1ELb1ELb1EEENS1_21CollectiveEpilogueFwdINS6_IJS8_S8_S9_EEENS6_IJNS7_ILi1EEESH_SH_EEESB_SD_Li256ELb1ELb1ELb1ELb0EEENS1_36VarlenDynamicPersistentTileSchedulerILi128ELi112ELi256ELi256ELb1ELb1ELb0ELb0ELb1ELb1EEEEEEEEEvNT_6ParamsE,"ax",@progbits
	.align	128
.text._ZN7cutlass13device_kernelIN5flash19enable_sm80_to_sm89INS1_16FlashAttnFwdSm80INS1_25CollectiveMainloopFwdSm80ILi8ELi1ELb1EN4cute5tupleIJNS5_1CILi128EEENS7_ILi112EEES8_EEELi128ENS_10bfloat16_tEfNS_4arch4Sm80ELb0ELb0ELb0ELb1ELb1ELb1ELb1ELb1EEENS1_21CollectiveEpilogueFwdINS6_IJS8_S8_S9_EEENS6_IJNS7_ILi1EEESH_SH_EEESB_SD_Li256ELb1ELb1ELb1ELb0EEENS1_36VarlenDynamicPersistentTileSchedulerILi128ELi112ELi256ELi256ELb1ELb1ELb0ELb0ELb1ELb1EEEEEEEEEvNT_6ParamsE:
        .type           _ZN7cutlass13device_kernelIN5flash19enable_sm80_to_sm89INS1_16FlashAttnFwdSm80INS1_25CollectiveMainloopFwdSm80ILi8ELi1ELb1EN4cute5tupleIJNS5_1CILi128EEENS7_ILi112EEES8_EEELi128ENS_10bfloat16_tEfNS_4arch4Sm80ELb0ELb0ELb0ELb1ELb1ELb1ELb1ELb1EEENS1_21CollectiveEpilogueFwdINS6_IJS8_S8_S9_EEENS6_IJNS7_ILi1EEESH_SH_EEESB_SD_Li256ELb1ELb1ELb1ELb0EEENS1_36VarlenDynamicPersistentTileSchedulerILi128ELi112ELi256ELi256ELb1ELb1ELb0ELb0ELb1ELb1EEEEEEEEEvNT_6ParamsE,@function
        .size           _ZN7cutlass13device_kernelIN5flash19enable_sm80_to_sm89INS1_16FlashAttnFwdSm80INS1_25CollectiveMainloopFwdSm80ILi8ELi1ELb1EN4cute5tupleIJNS5_1CILi128EEENS7_ILi112EEES8_EEELi128ENS_10bfloat16_tEfNS_4arch4Sm80ELb0ELb0ELb0ELb1ELb1ELb1ELb1ELb1EEENS1_21CollectiveEpilogueFwdINS6_IJS8_S8_S9_EEENS6_IJNS7_ILi1EEESH_SH_EEESB_SD_Li256ELb1ELb1ELb1ELb0EEENS1_36VarlenDynamicPersistentTileSchedulerILi128ELi112ELi256ELi256ELb1ELb1ELb0ELb0ELb1ELb1EEEEEEEEEvNT_6ParamsE,(.L_x_17 - _ZN7cutlass13device_kernelIN5flash19enable_sm80_to_sm89INS1_16FlashAttnFwdSm80INS1_25CollectiveMainloopFwdSm80ILi8ELi1ELb1EN4cute5tupleIJNS5_1CILi128EEENS7_ILi112EEES8_EEELi128ENS_10bfloat16_tEfNS_4arch4Sm80ELb0ELb0ELb0ELb1ELb1ELb1ELb1ELb1EEENS1_21CollectiveEpilogueFwdINS6_IJS8_S8_S9_EEENS6_IJNS7_ILi1EEESH_SH_EEESB_SD_Li256ELb1ELb1ELb1ELb0EEENS1_36VarlenDynamicPersistentTileSchedulerILi128ELi112ELi256ELi256ELb1ELb1ELb0ELb0ELb1ELb1EEEEEEEEEvNT_6ParamsE)
        .other          _ZN7cutlass13device_kernelIN5flash19enable_sm80_to_sm89INS1_16FlashAttnFwdSm80INS1_25CollectiveMainloopFwdSm80ILi8ELi1ELb1EN4cute5tupleIJNS5_1CILi128EEENS7_ILi112EEES8_EEELi128ENS_10bfloat16_tEfNS_4arch4Sm80ELb0ELb0ELb0ELb1ELb1ELb1ELb1ELb1EEENS1_21CollectiveEpilogueFwdINS6_IJS8_S8_S9_EEENS6_IJNS7_ILi1EEESH_SH_EEESB_SD_Li256ELb1ELb1ELb1ELb0EEENS1_36VarlenDynamicPersistentTileSchedulerILi128ELi112ELi256ELi256ELb1ELb1ELb0ELb0ELb1ELb1EEEEEEEEEvNT_6ParamsE,@"STO_CUDA_ENTRY STV_DEFAULT"
_ZN7cutlass13device_kernelIN5flash19enable_sm80_to_sm89INS1_16FlashAttnFwdSm80INS1_25CollectiveMainloopFwdSm80ILi8ELi1ELb1EN4cute5tupleIJNS5_1CILi128EEENS7_ILi112EEES8_EEELi128ENS_10bfloat16_tEfNS_4arch4Sm80ELb0ELb0ELb0ELb1ELb1ELb1ELb1ELb1EEENS1_21CollectiveEpilogueFwdINS6_IJS8_S8_S9_EEENS6_IJNS7_ILi1EEESH_SH_EEESB_SD_Li256ELb1ELb1ELb1ELb0EEENS1_36VarlenDynamicPersistentTileSchedulerILi128ELi112ELi256ELi256ELb1ELb1ELb0ELb0ELb1ELb1EEEEEEEEEvNT_6ParamsE:
[----:B------:R-:W-:Y:S01]  /*0000*/  LDC R1, c[0x0][0x37c] ;  /* 0x0000df00ff017b82 */ /* 0x000fe20000000800 */
[----:B------:R-:W-:Y:S05]  /*0010*/  EXIT ;  /* 0x000000000000794d */ /* 0x000fea0003800000 */
.L_x_5:
        /* <DEDUP_REMOVED lines=14> */
.L_x_17:


//--------------------- .text._ZN7cutlass13device_kernelIN5flash19enable_sm80_to_sm89INS1_16FlashAttnFwdSm80INS1_25CollectiveMainloopFwdSm80ILi4ELi1ELb0EN4cute5tupleIJNS5_1CILi128EEENS7_ILi48EEES8_EEELi128ENS_10bfloat16_tEfNS_4arch4Sm80ELb0ELb1ELb0ELb0ELb1ELb0ELb1ELb1EEENS1_21CollectiveEpilogueFwdINS6_IJS8_S8_S9_EEENS6_IJNS7_ILi1EEESH_SH_EEESB_SD_Li128ELb0ELb1ELb1ELb0EEENS1_19SingleTileSchedulerILb0ELb1ELb1ELi128EEEEEEEEEvNT_6ParamsE --------------------------
	.section	.text._ZN7cutlass13device_kernelIN5flash19enable_sm80_to_sm89INS1_16FlashAttnFwdSm80INS1_25CollectiveMainloopFwdSm80ILi4ELi1ELb0EN4cute5tupleIJNS5_1CILi128EEENS7_ILi48EEES8_EEELi128ENS_10bfloat16_tEfNS_4arch4Sm80ELb0ELb1ELb0ELb0ELb1ELb0ELb1ELb1EEENS1_21CollectiveEpilogueFwdINS6_IJS8_S8_S9_EEENS6_IJNS7_ILi1EEESH_SH_EEESB_SD_Li128ELb0ELb1ELb1ELb0EEENS1_19SingleTileSchedulerILb0ELb1ELb1ELi128EEEEEEEEEvNT_6ParamsE,"ax",@progbits
	.align	128
.text._ZN7cutlass13device_kernelIN5flash19enable_sm80_to_sm89INS1_16FlashAttnFwdSm80INS1_25CollectiveMainloopFwdSm80ILi4ELi1ELb0EN4cute5tupleIJNS5_1CILi128EEENS7_ILi48EEES8_EEELi128ENS_10bfloat16_tEfNS_4arch4Sm80ELb0ELb1ELb0ELb0ELb1ELb0ELb1ELb1EEENS1_21CollectiveEpilogueFwdINS6_IJS8_S8_S9_EEENS6_IJNS7_ILi1EEESH_SH_EEESB_SD_Li128ELb0ELb1ELb1ELb0EEENS1_19SingleTileSchedulerILb0ELb1ELb1ELi128EEEEEEEEEvNT_6ParamsE:
        .type           _ZN7cutlass13device_kernelIN5flash19enable_sm80_to_sm89INS1_16FlashAttnFwdSm80INS1_25CollectiveMainloopFwdSm80ILi4ELi1ELb0EN4cute5tupleIJNS5_1CILi128EEENS7_ILi48EEES8_EEELi128ENS_10bfloat16_tEfNS_4arch4Sm80ELb0ELb1ELb0ELb0ELb1ELb0ELb1ELb1EEENS1_21CollectiveEpilogueFwdINS6_IJS8_S8_S9_EEENS6_IJNS7_ILi1EEESH_SH_EEESB_SD_Li128ELb0ELb1ELb1ELb0EEENS1_19SingleTileSchedulerILb0ELb1ELb1ELi128EEEEEEEEEvNT_6ParamsE,@function
        .size           _ZN7cutlass13device_kernelIN5flash19enable_sm80_to_sm89INS1_16FlashAttnFwdSm80INS1_25CollectiveMainloopFwdSm80ILi4ELi1ELb0EN4cute5tupleIJNS5_1CILi128EEENS7_ILi48EEES8_EEELi128ENS_10bfloat16_tEfNS_4arch4Sm80ELb0ELb1ELb0ELb0ELb1ELb0ELb1ELb1EEENS1_21CollectiveEpilogueFwdINS6_IJS8_S8_S9_EEENS6_IJNS7_ILi1EEESH_SH_EEESB_SD_Li128ELb0ELb1ELb1ELb0EEENS1_19SingleTileSchedulerILb0ELb1ELb1ELi128EEEEEEEEEvNT_6ParamsE,(.L_x_18 - _ZN7cutlass13device_kernelIN5flash19enable_sm80_to_sm89INS1_16FlashAttnFwdSm80INS1_25CollectiveMainloopFwdSm80ILi4ELi1ELb0EN4cute5tupleIJNS5_1CILi128EEENS7_ILi48EEES8_EEELi128ENS_10bfloat16_tEfNS_4arch4Sm80ELb0ELb1ELb0ELb0ELb1ELb0ELb1ELb1EEENS1_21CollectiveEpilogueFwdINS6_IJS8_S8_S9_EEENS6_IJNS7_ILi1EEESH_SH_EEESB_SD_Li128ELb0ELb1ELb1ELb0EEENS1_19SingleTileSchedulerILb0ELb1ELb1ELi128EEEEEEEEEvNT_6ParamsE)
        .other          _ZN7cutlass13device_kernelIN5flash19enable_sm80_to_sm89INS1_16FlashAttnFwdSm80INS1_25CollectiveMainloopFwdSm80ILi4ELi1ELb0EN4cute5tupleIJNS5_1CILi128EEENS7_ILi48EEES8_EEELi128ENS_10bfloat16_tEfNS_4arch4Sm80ELb0ELb1ELb0ELb0ELb1ELb0ELb1ELb1EEENS1_21CollectiveEpilogueFwdINS6_IJS8_S8_S9_EEENS6_IJNS7_ILi1EEESH_SH_EEESB_SD_Li128ELb0ELb1ELb1ELb0EEENS1_19SingleTileSchedulerILb0ELb1ELb1ELi128EEEEEEEEEvNT_6ParamsE,@"STO_CUDA_ENTRY STV_DEFAULT"
_ZN7cutlass13device_kernelIN5flash19enable_sm80_to_sm89INS1_16FlashAttnFwdSm80INS1_25CollectiveMainloopFwdSm80ILi4ELi1ELb0EN4cute5tupleIJNS5_1CILi128EEENS7_ILi48EEES8_EEELi128ENS_10bfloat16_tEfNS_4arch4Sm80ELb0ELb1ELb0ELb0ELb1ELb0ELb1ELb1EEENS1_21CollectiveEpilogueFwdINS6_IJS8_S8_S9_EEENS6_IJNS7_ILi1EEESH_SH_EEESB_SD_Li128ELb0ELb1ELb1ELb0EEENS1_19SingleTileSchedulerILb0ELb1ELb1ELi128EEEEEEEEEvNT_6ParamsE:
[----:B------:R-:W-:Y:S01]  /*0000*/  LDC R1, c[0x0][0x37c] ;  /* 0x0000df00ff017b82 */ /* 0x000fe20000000800 */
[----:B------:R-:W-:Y:S05]  /*0010*/  EXIT ;  /* 0x000000000000794d */ /* 0x000fea0003800000 */
.L_x_6:
        /* <DEDUP_REMOVED lines=14> */
.L_x_18:


//--------------------- .text._ZN7cutlass13device_kernelIN5flash19enable_sm80_to_sm89INS1_16FlashAttnFwdSm80INS1_25CollectiveMainloopFwdSm80ILi8ELi1ELb1EN4cute5tupleIJNS5_1CILi128EEENS7_ILi96EEES8_EEELi128ENS_10bfloat16_tEfNS_4arch4Sm80ELb0ELb1ELb0ELb1ELb1ELb0ELb1ELb1EEENS1_21CollectiveEpilogueFwdINS6_IJS8_S8_S9_EEENS6_IJNS7_ILi1EEESH_SH_EEESB_SD_Li256ELb1ELb1ELb1ELb0EEENS1_36VarlenDynamicPersistentTileSchedulerILi128ELi96ELi256ELi256ELb1ELb1ELb0ELb1ELb0ELb1EEEEEEEEEvNT_6ParamsE --------------------------
	.section	.text._ZN7cutlass13device_kernelIN5flash19enable_sm80_to_sm89INS1_16FlashAttnFwdSm80INS1_25CollectiveMainloopFwdSm80ILi8ELi1ELb1EN4cute5tupleIJNS5_1CILi128EEENS7_ILi96EEES8_EEELi128ENS_10bfloat16_tEfNS_4arch4Sm80ELb0ELb1ELb0ELb1ELb1ELb0ELb1ELb1EEENS1_21CollectiveEpilogueFwdINS6_IJS8_S8_S9_EEENS6_IJNS7_ILi1EEESH_SH_EEESB_SD_Li256ELb1ELb1ELb1ELb0EEENS1_36VarlenDynamicPersistentTileSchedulerILi128ELi96ELi256ELi256ELb1ELb1ELb0ELb1ELb0ELb1EEEEEEEEEvNT_6ParamsE,"ax",@progbits
	.align	128
.text._ZN7cutlass13device_kernelIN5flash19enable_sm80_to_sm89INS1_16FlashAttnFwdSm80INS1_25CollectiveMainloopFwdSm80ILi8ELi1ELb1EN4cute5tupleIJNS5_1CILi128EEENS7_ILi96EEES8_EEELi128ENS_10bfloat16_tEfNS_4arch4Sm80ELb0ELb1ELb0ELb1ELb1ELb0ELb1ELb1EEENS1_21CollectiveEpilogueFwdINS6_IJS8_S8_S9_EEENS6_IJNS7_ILi1EEESH_SH_EEESB_SD_Li256ELb1ELb1ELb1ELb0EEENS1_36VarlenDynamicPersistentTileSchedulerILi128ELi96ELi256ELi256ELb1ELb1ELb0ELb1ELb0ELb1EEEEEEEEEvNT_6ParamsE:
        .type           _ZN7cutlass13device_kernelIN5flash19enable_sm80_to_sm89INS1_16FlashAttnFwdSm80INS1_25CollectiveMainloopFwdSm80ILi8ELi1ELb1EN4cute5tupleIJNS5_1CILi128EEENS7_ILi96EEES8_EEELi128ENS_10bfloat16_tEfNS_4arch4Sm80ELb0ELb1ELb0ELb1ELb1ELb0ELb1ELb1EEENS1_21CollectiveEpilogueFwdINS6_IJS8_S8_S9_EEENS6_IJNS7_ILi1EEESH_SH_EEESB_SD_Li256ELb1ELb1ELb1ELb0EEENS1_36VarlenDynamicPersistentTileSchedulerILi128ELi96ELi256ELi256ELb1ELb1ELb0ELb1ELb0ELb1EEEEEEEEEvNT_6ParamsE,@function
        .size           _ZN7cutlass13device_kernelIN5flash19enable_sm80_to_sm89INS1_16FlashAttnFwdSm80INS1_25CollectiveMainloopFwdSm80ILi8ELi1ELb1EN4cute5tupleIJNS5_1CILi128EEENS7_ILi96EEES8_EEELi128ENS_10bfloat16_tEfNS_4arch4Sm80ELb0ELb1ELb0ELb1ELb1ELb0ELb1ELb1EEENS1_21CollectiveEpilogueFwdINS6_IJS8_S8_S9_EEENS6_IJNS7_ILi1EEESH_SH_EEESB_SD_Li256ELb1ELb1ELb1ELb0EEENS1_36VarlenDynamicPersistentTileSchedulerILi128ELi96ELi256ELi256ELb1ELb1ELb0ELb1ELb0ELb1EEEEEEEEEvNT_6ParamsE,(.L_x_19 - _ZN7cutlass13device_kernelIN5flash19enable_sm80_to_sm89INS1_16FlashAttnFwdSm80INS1_25CollectiveMainloopFwdSm80ILi8ELi1ELb1EN4cute5tupleIJNS5_1CILi128EEENS7_ILi96EEES8_EEELi128ENS_10bfloat16_tEfNS_4arch4Sm80ELb0ELb1ELb0ELb1ELb1ELb0ELb1ELb1EEENS1_21CollectiveEpilogueFwdINS6_IJS8_S8_S9_EEENS6_IJNS7_ILi1EEESH_SH_EEESB_SD_Li256ELb1ELb1ELb1ELb0EEENS1_36VarlenDynamicPersistentTileSchedulerILi128ELi96ELi256ELi256ELb1ELb1ELb0ELb1ELb0ELb1EEEEEEEEEvNT_6ParamsE)
        .other          _ZN7cutlass13device_kernelIN5flash19enable_sm80_to_sm89INS1_16FlashAttnFwdSm80INS1_25CollectiveMainloopFwdSm80ILi8ELi1ELb1EN4cute5tupleIJNS5_1CILi128EEENS7_ILi96EEES8_EEELi128ENS_10bfloat16_tEfNS_4arch4Sm80ELb0ELb1ELb0ELb1ELb1ELb0ELb1ELb1EEENS1_21CollectiveEpilogueFwdINS6_IJS8_S8_S9_EEENS6_IJNS7_ILi1EEESH_SH_EEESB_SD_Li256ELb1ELb1ELb1ELb0EEENS1_36VarlenDynamicPersistentTileSchedulerILi128ELi96ELi256ELi256ELb1ELb1ELb0ELb1ELb0ELb1EEEEEEEEEvNT_6ParamsE,@"STO_CUDA_ENTRY STV_DEFAULT"
_ZN7cutlass13device_kernelIN5flash19enable_sm80_to_sm89INS1_16FlashAttnFwdSm80INS1_25CollectiveMainloopFwdSm80ILi8ELi1ELb1EN4cute5tupleIJNS5_1CILi128EEENS7_ILi96EEES8_EEELi128ENS_10bfloat16_tEfNS_4arch4Sm80ELb0ELb1ELb0ELb1ELb1ELb0ELb1ELb1EEENS1_21CollectiveEpilogueFwdINS6_IJS8_S8_S9_EEENS6_IJNS7_ILi1EEESH_SH_EEESB_SD_Li256ELb1ELb1ELb1ELb0EEENS1_36VarlenDynamicPersistentTileSchedulerILi128ELi96ELi256ELi256ELb1ELb1ELb0ELb1ELb0ELb1EEEEEEEEEvNT_6ParamsE:
[----:B------:R-:W-:Y:S01]  /*0000*/  LDC R1, c[0x0][0x37c] ;  /* 0x0000df00ff017b82 */ /* 0x000fe20000000800 */
[----:B------:R-:W-:Y:S05]  /*0010*/  EXIT ;  /* 0x000000000000794d */ /* 0x000fea0003800000 */
.L_x_7:
        /* <DEDUP_REMOVED lines=14> */
.L_x_19:


//--------------------- .text._ZN7cutlass13device_kernelIN5flash19enable_sm80_to_sm89INS1_16FlashAttnFwdSm80INS1_25CollectiveMainloopFwdSm80ILi8ELi1ELb1EN4cute5tupleIJNS5_1CILi128EEENS7_ILi96EEES8_EEELi128ENS_10bfloat16_tEfNS_4arch4Sm80ELb0ELb1ELb0ELb1ELb1ELb1ELb1ELb1EEENS1_21CollectiveEpilogueFwdINS6_IJS8_S8_S9_EEENS6_IJNS7_ILi1EEESH_SH_EEESB_SD_Li256ELb1ELb1ELb1ELb0EEENS1_36VarlenDynamicPersistentTileSchedulerILi128ELi96ELi256ELi256ELb1ELb1ELb0ELb1ELb0ELb1EEEEEEEEEvNT_6ParamsE --------------------------
	.section	.text._ZN7cutlass13device_kernelIN5flash19enable_sm80_to_sm89INS1_16FlashAttnFwdSm80INS1_25CollectiveMainloopFwdSm80ILi8ELi1ELb1EN4cute5tupleIJNS5_1CILi128EEENS7_ILi96EEES8_EEELi128ENS_10bfloat16_tEfNS_4arch4Sm80ELb0ELb1ELb0ELb1ELb1ELb1ELb1ELb1EEENS1_21CollectiveEpilogueFwdINS6_IJS8_S8_S9_EEENS6_IJNS7_ILi1EEESH_SH_EEESB_SD_Li256ELb1ELb1ELb1ELb0EEENS1_36VarlenDynamicPersistentTileSchedulerILi128ELi96ELi256ELi256ELb1ELb1ELb0ELb1ELb0ELb1EEEEEEEEEvNT_6ParamsE,"ax",@progbits
	.align	128
.text._ZN7cutlass13device_kernelIN5flash19enable_sm80_to_sm89INS1_16FlashAttnFwdSm80INS1_25CollectiveMainloopFwdSm80ILi8ELi1ELb1EN4cute5tupleIJNS5_1CILi128EEENS7_ILi96EEES8_EEELi128ENS_10bfloat16_tEfNS_4arch4Sm80ELb0ELb1ELb0ELb1ELb1ELb1ELb1ELb1EEENS1_21CollectiveEpilogueFwdINS6_IJS8_S8_S9_EEENS6_IJNS7_ILi1EEESH_SH_EEESB_SD_Li256ELb1ELb1ELb1ELb0EEENS1_36VarlenDynamicPersistentTileSchedulerILi128ELi96ELi256ELi256ELb1ELb1ELb0ELb1ELb0ELb1EEEEEEEEEvNT_6ParamsE:
        .type           _ZN7cutlass13device_kernelIN5flash19enable_sm80_to_sm89INS1_16FlashAttnFwdSm80INS1_25CollectiveMainloopFwdSm80ILi8ELi1ELb1EN4cute5tupleIJNS5_1CILi128EEENS7_ILi96EEES8_EEELi128ENS_10bfloat16_tEfNS_4arch4Sm80ELb0ELb1ELb0ELb1ELb1ELb1ELb1ELb1EEENS1_21CollectiveEpilogueFwdINS6_IJS8_S8_S9_EEENS6_IJNS7_ILi1EEESH_SH_EEESB_SD_Li256ELb1ELb1ELb1ELb0EEENS1_36VarlenDynamicPersistentTileSchedulerILi128ELi96ELi256ELi256ELb1ELb1ELb0ELb1ELb0ELb1EEEEEEEEEvNT_6ParamsE,@function
        .size           _ZN7cutlass13device_kernelIN5flash19enable_sm80_to_sm89INS1_16FlashAttnFwdSm80INS1_25CollectiveMainloopFwdSm80ILi8ELi1ELb1EN4cute5tupleIJNS5_1CILi128EEENS7_ILi96EEES8_EEELi128ENS_10bfloat16_tEfNS_4arch4Sm80ELb0ELb1ELb0ELb1ELb1ELb1ELb1ELb1EEENS1_21CollectiveEpilogueFwdINS6_IJS8_S8_S9_EEENS6_IJNS7_ILi1EEESH_SH_EEESB_SD_Li256ELb1ELb1ELb1ELb0EEENS1_36VarlenDynamicPersistentTileSchedulerILi128ELi96ELi256ELi256ELb1ELb1ELb0ELb1ELb0ELb1EEEEEEEEEvNT_6ParamsE,(.L_x_20 - _ZN7cutlass13device_kernelIN5flash19enable_sm80_to_sm89INS1_16FlashAttnFwdSm80INS1_25CollectiveMainloopFwdSm80ILi8ELi1ELb1EN4cute5tupleIJNS5_1CILi128EEENS7_ILi96EEES8_EEELi128ENS_10bfloat16_tEfNS_4arch4Sm80ELb0ELb1ELb0ELb1ELb1ELb1ELb1ELb1EEENS1_21CollectiveEpilogueFwdINS6_IJS8_S8_S9_EEENS6_IJNS7_ILi1EEESH_SH_EEESB_SD_Li256ELb1ELb1ELb1ELb0EEENS1_36VarlenDynamicPersistentTileSchedulerILi128ELi96ELi256ELi256ELb1ELb1ELb0ELb1ELb0ELb1EEEEEEEEEvNT_6ParamsE)
        .other          _ZN7cutlass13device_kernelIN5flash19enable_sm80_to_sm89INS1_16FlashAttnFwdSm80INS1_25CollectiveMainloopFwdSm80ILi8ELi1ELb1EN4cute5tupleIJNS5_1CILi128EEENS7_ILi96EEES8_EEELi128ENS_10bfloat16_tEfNS_4arch4Sm80ELb0ELb1ELb0ELb1ELb1ELb1ELb1ELb1EEENS1_21CollectiveEpilogueFwdINS6_IJS8_S8_S9_EEENS6_IJNS7_ILi1EEESH_SH_EEESB_SD_Li256ELb1ELb1ELb1ELb0EEENS1_36VarlenDynamicPersistentTileSchedulerILi128ELi96ELi256ELi256ELb1ELb1ELb0ELb1ELb0ELb1EEEEEEEEEvNT_6ParamsE,@"STO_CUDA_ENTRY STV_DEFAULT"
_ZN7cutlass13device_kernelIN5flash19enable_sm80_to_sm89INS1_16FlashAttnFwdSm80INS1_25CollectiveMainloopFwdSm80ILi8ELi1ELb1EN4cute5tupleIJNS5_1CILi128EEENS7_ILi96EEES8_EEELi128ENS_10bfloat16_tEfNS_4arch4Sm80ELb0ELb1ELb0ELb1ELb1ELb1ELb1ELb1EEENS1_21CollectiveEpilogueFwdINS6_IJS8_S8_S9_EEENS6_IJNS7_ILi1EEESH_SH_EEESB_SD_Li256ELb1ELb1ELb1ELb0EEENS1_36VarlenDynamicPersistentTileSchedulerILi128ELi96ELi256ELi256ELb1ELb1ELb0ELb1ELb0ELb1EEEEEEEEEvNT_6ParamsE:
[----:B------:R-:W-:Y:S01]  /*0000*/  LDC R1, c[0x0][0x37c] ;  /* 0x0000df00ff017b82 */ /* 0x000fe20000000800 */
[----:B------:R-:W-:Y:S05]  /*0010*/  EXIT ;  /* 0x000000000000794d */ /* 0x000fea0003800000 */
.L_x_8:
        /* <DEDUP_REMOVED lines=14> */
.L_x_20:


//--------------------- .text._ZN7cutlass13device_kernelIN5flash19enable_sm80_to_sm89INS1_16FlashAttnFwdSm80INS1_25CollectiveMainloopFwdSm80ILi4ELi1ELb0EN4cute5tupleIJNS5_1CILi128EEENS7_ILi64EEES8_EEELi128ENS_10bfloat16_tEfNS_4arch4Sm80ELb1ELb0ELb0ELb0ELb1ELb0ELb1ELb1EEENS1_21CollectiveEpilogueFwdINS6_IJS8_S8_S9_EEENS6_IJNS7_ILi1EEESH_SH_EEESB_SD_Li128ELb0ELb1ELb1ELb0EEENS1_30DynamicPersistentTileSchedulerILi128ELi128ELb1ELb1ELb0EEEEEEEEEvNT_6ParamsE --------------------------
	.section	.text._ZN7cutlass13device_kernelIN5flash19enable_sm80_to_sm89INS1_16FlashAttnFwdSm80INS1_25CollectiveMainloopFwdSm80ILi4ELi1ELb0EN4cute5tupleIJNS5_1CILi128EEENS7_ILi64EEES8_EEELi128ENS_10bfloat16_tEfNS_4arch4Sm80ELb1ELb0ELb0ELb0ELb1ELb0ELb1ELb1EEENS1_21CollectiveEpilogueFwdINS6_IJS8_S8_S9_EEENS6_IJNS7_ILi1EEESH_SH_EEESB_SD_Li128ELb0ELb1ELb1ELb0EEENS1_30DynamicPersistentTileSchedulerILi128ELi128ELb1ELb1ELb0EEEEEEEEEvNT_6ParamsE,"ax",@progbits
	.align	128
.text._ZN7cutlass13device_kernelIN5flash19enable_sm80_to_sm89INS1_16FlashAttnFwdSm80INS1_25CollectiveMainloopFwdSm80ILi4ELi1ELb0EN4cute5tupleIJNS5_1CILi128EEENS7_ILi64EEES8_EEELi128ENS_10bfloat16_tEfNS_4arch4Sm80ELb1ELb0ELb0ELb0ELb1ELb0ELb1ELb1EEENS1_21CollectiveEpilogueFwdINS6_IJS8_S8_S9_EEENS6_IJNS7_ILi1EEESH_SH_EEESB_SD_Li128ELb0ELb1ELb1ELb0EEENS1_30DynamicPersistentTileSchedulerILi128ELi128ELb1ELb1ELb0EEEEEEEEEvNT_6ParamsE:
        .type           _ZN7cutlass13device_kernelIN5flash19enable_sm80_to_sm89INS1_16FlashAttnFwdSm80INS1_25CollectiveMainloopFwdSm80ILi4ELi1ELb0EN4cute5tupleIJNS5_1CILi128EEENS7_ILi64EEES8_EEELi128ENS_10bfloat16_tEfNS_4arch4Sm80ELb1ELb0ELb0ELb0ELb1ELb0ELb1ELb1EEENS1_21CollectiveEpilogueFwdINS6_IJS8_S8_S9_EEENS6_IJNS7_ILi1EEESH_SH_EEESB_SD_Li128ELb0ELb1ELb1ELb0EEENS1_30DynamicPersistentTileSchedulerILi128ELi128ELb1ELb1ELb0EEEEEEEEEvNT_6ParamsE,@function
        .size           _ZN7cutlass13device_kernelIN5flash19enable_sm80_to_sm89INS1_16FlashAttnFwdSm80INS1_25CollectiveMainloopFwdSm80ILi4ELi1ELb0EN4cute5tupleIJNS5_1CILi128EEENS7_ILi64EEES8_EEELi128ENS_10bfloat16_tEfNS_4arch4Sm80ELb1ELb0ELb0ELb0ELb1ELb0ELb1ELb1EEENS1_21CollectiveEpilogueFwdINS6_IJS8_S8_S9_EEENS6_IJNS7_ILi1EEESH_SH_EEESB_SD_Li128ELb0ELb1ELb1ELb0EEENS1_30DynamicPersistentTileSchedulerILi128ELi128ELb1ELb1ELb0EEEEEEEEEvNT_6ParamsE,(.L_x_21 - _ZN7cutlass13device_kernelIN5flash19enable_sm80_to_sm89INS1_16FlashAttnFwdSm80INS1_25CollectiveMainloopFwdSm80ILi4ELi1ELb0EN4cute5tupleIJNS5_1CILi128EEENS7_ILi64EEES8_EEELi128ENS_10bfloat16_tEfNS_4arch4Sm80ELb1ELb0ELb0ELb0ELb1ELb0ELb1ELb1EEENS1_21CollectiveEpilogueFwdINS6_IJS8_S8_S9_EEENS6_IJNS7_ILi1EEESH_SH_EEESB_SD_Li128ELb0ELb1ELb1ELb0EEENS1_30DynamicPersistentTileSchedulerILi128ELi128ELb1ELb1ELb0EEEEEEEEEvNT_6ParamsE)
        .other          _ZN7cutlass13device_kernelIN5flash19enable_sm80_to_sm89INS1_16FlashAttnFwdSm80INS1_25CollectiveMainloopFwdSm80ILi4ELi1ELb0EN4cute5tupleIJNS5_1CILi128EEENS7_ILi64EEES8_EEELi128ENS_10bfloat16_tEfNS_4arch4Sm80ELb1ELb0ELb0ELb0ELb1ELb0ELb1ELb1EEENS1_21CollectiveEpilogueFwdINS6_IJS8_S8_S9_EEENS6_IJNS7_ILi1EEESH_SH_EEESB_SD_Li128ELb0ELb1ELb1ELb0EEENS1_30DynamicPersistentTileSchedulerILi128ELi128ELb1ELb1ELb0EEEEEEEEEvNT_6ParamsE,@"STO_CUDA_ENTRY STV_DEFAULT"
_ZN7cutlass13device_kernelIN5flash19enable_sm80_to_sm89INS1_16FlashAttnFwdSm80INS1_25CollectiveMainloopFwdSm80ILi4ELi1ELb0EN4cute5tupleIJNS5_1CILi128EEENS7_ILi64EEES8_EEELi128ENS_10bfloat16_tEfNS_4arch4Sm80ELb1ELb0ELb0ELb0ELb1ELb0ELb1ELb1EEENS1_21CollectiveEpilogueFwdINS6_IJS8_S8_S9_EEENS6_IJNS7_ILi1EEESH_SH_EEESB_SD_Li128ELb0ELb1ELb1ELb0EEENS1_30DynamicPersistentTileSchedulerILi128ELi128ELb1ELb1ELb0EEEEEEEEEvNT_6ParamsE:
[----:B------:R-:W-:Y:S01]  /*0000*/  LDC R1, c[0x0][0x37c] ;  /* 0x0000df00ff017b82 */ /* 0x000fe20000000800 */
[----:B------:R-:W-:Y:S05]  /*0010*/  EXIT ;  /* 0x000000000000794d */ /* 0x000fea0003800000 */
.L_x_9:
        /* <DEDUP_REMOVED lines=14> */
.L_x_21:


//--------------------- .text._ZN7cutlass13device_kernelIN5flash19enable_sm80_to_sm89INS1_16FlashAttnFwdSm80INS1_25CollectiveMainloopFwdSm80ILi8ELi1ELb1EN4cute5tupleIJNS5_1CILi128EEENS7_ILi112EEES8_EEELi128ENS_10bfloat16_tEfNS_4arch4Sm80ELb1ELb0ELb0ELb1ELb1ELb0ELb1ELb1EEENS1_21CollectiveEpilogueFwdINS6_IJS8_S8_S9_EEENS6_IJNS7_ILi1EEESH_SH_EEESB_SD_Li256ELb1ELb1ELb1ELb0EEENS1_36VarlenDynamicPersistentTileSchedulerILi128ELi112ELi256ELi256ELb1ELb1ELb0ELb1ELb1ELb1EEEEEEEEEvNT_6ParamsE --------------------------
	.section	.text._ZN7cutlass13device_kernelIN5flash19enable_sm80_to_sm89INS1_16FlashAttnFwdSm80INS1_25CollectiveMainloopFwdSm80ILi8ELi1ELb1EN4cute5tupleIJNS5_1CILi128EEENS7_ILi112EEES8_EEELi128ENS_10bfloat16_tEfNS_4arch4Sm80ELb1ELb0ELb0ELb1ELb1ELb0ELb1ELb1EEENS1_21CollectiveEpilogueFwdINS6_IJS8_S8_S9_EEENS6_IJNS7_ILi1EEESH_SH_EEESB_SD_Li256ELb1ELb1ELb1ELb0EEENS1_36VarlenDynamicPersistentTileSchedulerILi128ELi112ELi256ELi256ELb1ELb1ELb0ELb1ELb1ELb1EEEEEEEEEvNT_6ParamsE,"ax",@progbits
	.align	128
.text._ZN7cutlass13device_kernelIN5flash19enable_sm80_to_sm89INS1_16FlashAttnFwdSm80INS1_25CollectiveMainloopFwdSm80ILi8ELi1ELb1EN4cute5tupleIJNS5_1CILi128EEENS7_ILi112EEES8_EEELi128ENS_10bfloat16_tEfNS_4arch4Sm80ELb1ELb0ELb0ELb1ELb1ELb0ELb1ELb1EEENS1_21CollectiveEpilogueFwdINS6_IJS8_S8_S9_EEENS6_IJNS7_ILi1EEESH_SH_EEESB_SD_Li256ELb1ELb1ELb1ELb0EEENS1_36VarlenDynamicPersistentTileSchedulerILi128ELi112ELi256ELi256ELb1ELb1ELb0ELb1ELb1ELb1EEEEEEEEEvNT_6ParamsE:
        .type           _ZN7cutlass13device_kernelIN5flash19enable_sm80_to_sm89INS1_16FlashAttnFwdSm80INS1_25CollectiveMainloopFwdSm80ILi8ELi1ELb1EN4cute5tupleIJNS5_1CILi128EEENS7_ILi112EEES8_EEELi128ENS_10bfloat16_tEfNS_4arch4Sm80ELb1ELb0ELb0ELb1ELb1ELb0ELb1ELb1EEENS1_21CollectiveEpilogueFwdINS6_IJS8_S8_S9_EEENS6_IJNS7_ILi1EEESH_SH_EEESB_SD_Li256ELb1ELb1ELb1ELb0EEENS1_36VarlenDynamicPersistentTileSchedulerILi128ELi112ELi256ELi256ELb1ELb1ELb0ELb1ELb1ELb1EEEEEEEEEvNT_6ParamsE,@function
        .size           _ZN7cutlass13device_kernelIN5flash19enable_sm80_to_sm89INS1_16FlashAttnFwdSm80INS1_25CollectiveMainloopFwdSm80ILi8ELi1ELb1EN4cute5tupleIJNS5_1CILi128EEENS7_ILi112EEES8_EEELi128ENS_10bfloat16_tEfNS_4arch4Sm80ELb1ELb0ELb0ELb1ELb1ELb0ELb1ELb1EEENS1_21CollectiveEpilogueFwdINS6_IJS8_S8_S9_EEENS6_IJNS7_ILi1EEESH_SH_EEESB_SD_Li256ELb1ELb1ELb1ELb0EEENS1_36VarlenDynamicPersistentTileSchedulerILi128ELi112ELi256ELi256ELb1ELb1ELb0ELb1ELb1ELb1EEEEEEEEEvNT_6ParamsE,(.L_x_22 - _ZN7cutlass13device_kernelIN5flash19enable_sm80_to_sm89INS1_16FlashAttnFwdSm80INS1_25CollectiveMainloopFwdSm80ILi8ELi1ELb1EN4cute5tupleIJNS5_1CILi128EEENS7_ILi112EEES8_EEELi128ENS_10bfloat16_tEfNS_4arch4Sm80ELb1ELb0ELb0ELb1ELb1ELb0ELb1ELb1EEENS1_21CollectiveEpilogueFwdINS6_IJS8_S8_S9_EEENS6_IJNS7_ILi1EEESH_SH_EEESB_SD_Li256ELb1ELb1ELb1ELb0EEENS1_36VarlenDynamicPersistentTileSchedulerILi128ELi112ELi256ELi256ELb1ELb1ELb0ELb1ELb1ELb1EEEEEEEEEvNT_6ParamsE)
        .other          _ZN7cutlass13device_kernelIN5flash19enable_sm80_to_sm89INS1_16FlashAttnFwdSm80INS1_25CollectiveMainloopFwdSm80ILi8ELi1ELb1EN4cute5tupleIJNS5_1CILi128EEENS7_ILi112EEES8_EEELi128ENS_10bfloat16_tEfNS_4arch4Sm80ELb1ELb0ELb0ELb1ELb1ELb0ELb1ELb1EEENS1_21CollectiveEpilogueFwdINS6_IJS8_S8_S9_EEENS6_IJNS7_ILi1EEESH_SH_EEESB_SD_Li256ELb1ELb1ELb1ELb0EEENS1_36VarlenDynamicPersistentTileSchedulerILi128ELi112ELi256ELi256ELb1ELb1ELb0ELb1ELb1ELb1EEEEEEEEEvNT_6ParamsE,@"STO_CUDA_ENTRY STV_DEFAULT"
_ZN7cutlass13device_kernelIN5flash19enable_sm80_to_sm89INS1_16FlashAttnFwdSm80INS1_25CollectiveMainloopFwdSm80ILi8ELi1ELb1EN4cute5tupleIJNS5_1CILi128EEENS7_ILi112EEES8_EEELi128ENS_10bfloat16_tEfNS_4arch4Sm80ELb1ELb0ELb0ELb1ELb1ELb0ELb1ELb1EEENS1_21CollectiveEpilogueFwdINS6_IJS8_S8_S9_EEENS6_IJNS7_ILi1EEESH_SH_EEESB_SD_Li256ELb1ELb1ELb1ELb0EEENS1_36VarlenDynamicPersistentTileSchedulerILi128ELi112ELi256ELi256ELb1ELb1ELb0ELb1ELb1ELb1EEEEEEEEEvNT_6ParamsE:
[----:B------:R-:W-:Y:S01]  /*0000*/  LDC R1, c[0x0][0x37c] ;  /* 0x0000df00ff017b82 */ /* 0x000fe20000000800 */
[----:B------:R-:W-:Y:S05]  /*0010*/  EXIT ;  /* 0x000000000000794d */ /* 0x000fea0003800000 */
.L_x_10:
        /* <DEDUP_REMOVED lines=14> */
.L_x_22:


//--------------------- .text._ZN7cutlass13device_kernelIN5flash19enable_sm80_to_sm89INS1_16FlashAttnFwdSm80INS1_25CollectiveMainloopFwdSm80ILi8ELi1ELb1EN4cute5tupleIJNS5_1CILi128EEENS7_ILi112EEES8_EEELi128ENS_10bfloat16_tEfNS_4arch4Sm80ELb1ELb0ELb0ELb1ELb1ELb1ELb1ELb1EEENS1_21CollectiveEpilogueFwdINS6_IJS8_S8_S9_EEENS6_IJNS7_ILi1EEESH_SH_EEESB_SD_Li256ELb1ELb1ELb1ELb0EEENS1_36VarlenDynamicPersistentTileSchedulerILi128ELi112ELi256ELi256ELb1ELb1ELb0ELb1ELb1ELb1EEEEEEEEEvNT_6ParamsE --------------------------
	.section	.text._ZN7cutlass13device_kernelIN5flash19enable_sm80_to_sm89INS1_16FlashAttnFwdSm80INS1_25CollectiveMainloopFwdSm80ILi8ELi1ELb1EN4cute5tupleIJNS5_1CILi128EEENS7_ILi112EEES8_EEELi128ENS_10bfloat16_tEfNS_4arch4Sm80ELb1ELb0ELb0ELb1ELb1ELb1ELb1ELb1EEENS1_21CollectiveEpilogueFwdINS6_IJS8_S8_S9_EEENS6_IJNS7_ILi1EEESH_SH_EEESB_SD_Li256ELb1ELb1ELb1ELb0EEENS1_36VarlenDynamicPersistentTileSchedulerILi128ELi112ELi256ELi256ELb1ELb1ELb0ELb1ELb1ELb1EEEEEEEEEvNT_6ParamsE,"ax",@progbits
	.align	128
.text._ZN7cutlass13device_kernelIN5flash19enable_sm80_to_sm89INS1_16FlashAttnFwdSm80INS1_25CollectiveMainloopFwdSm80ILi8ELi1ELb1EN4cute5tupleIJNS5_1CILi128EEENS7_ILi112EEES8_EEELi128ENS_10bfloat16_tEfNS_4arch4Sm80ELb1ELb0ELb0ELb1ELb1ELb1ELb1ELb1EEENS1_21CollectiveEpilogueFwdINS6_IJS8_S8_S9_EEENS6_IJNS7_ILi1EEESH_SH_EEESB_SD_Li256ELb1ELb1ELb1ELb0EEENS1_36VarlenDynamicPersistentTileSchedulerILi128ELi112ELi256ELi256ELb1ELb1ELb0ELb1ELb1ELb1EEEEEEEEEvNT_6ParamsE:
        .type           _ZN7cutlass13device_kernelIN5flash19enable_sm80_to_sm89INS1_16FlashAttnFwdSm80INS1_25CollectiveMainloopFwdSm80ILi8ELi1ELb1EN4cute5tupleIJNS5_1CILi128EEENS7_ILi112EEES8_EEELi128ENS_10bfloat16_tEfNS_4arch4Sm80ELb1ELb0ELb0ELb1ELb1ELb1ELb1ELb1EEENS1_21CollectiveEpilogueFwdINS6_IJS8_S8_S9_EEENS6_IJNS7_ILi1EEESH_SH_EEESB_SD_Li256ELb1ELb1ELb1ELb0EEENS1_36VarlenDynamicPersistentTileSchedulerILi128ELi112ELi256ELi256ELb1ELb1ELb0ELb1ELb1ELb1EEEEEEEEEvNT_6ParamsE,@function
        .size           _ZN7cutlass13device_kernelIN5flash19enable_sm80_to_sm89INS1_16FlashAttnFwdSm80INS1_25CollectiveMainloopFwdSm80ILi8ELi1ELb1EN4cute5tupleIJNS5_1CILi128EEENS7_ILi112EEES8_EEELi128ENS_10bfloat16_tEfNS_4arch4Sm80ELb1ELb0ELb0ELb1ELb1ELb1ELb1ELb1EEENS1_21CollectiveEpilogueFwdINS6_IJS8_S8_S9_EEENS6_IJNS7_ILi1EEESH_SH_EEESB_SD_Li256ELb1ELb1ELb1ELb0EEENS1_36VarlenDynamicPersistentTileSchedulerILi128ELi112ELi256ELi256ELb1ELb1ELb0ELb1ELb1ELb1EEEEEEEEEvNT_6ParamsE,(.L_x_23 - _ZN7cutlass13device_kernelIN5flash19enable_sm80_to_sm89INS1_16FlashAttnFwdSm80INS1_25CollectiveMainloopFwdSm80ILi8ELi1ELb1EN4cute5tupleIJNS5_1CILi128EEENS7_ILi112EEES8_EEELi128ENS_10bfloat16_tEfNS_4arch4Sm80ELb1ELb0ELb0ELb1ELb1ELb1ELb1ELb1EEENS1_21CollectiveEpilogueFwdINS6_IJS8_S8_S9_EEENS6_IJNS7_ILi1EEESH_SH_EEESB_SD_Li256ELb1ELb1ELb1ELb0EEENS1_36VarlenDynamicPersistentTileSchedulerILi128ELi112ELi256ELi256ELb1ELb1ELb0ELb1ELb1ELb1EEEEEEEEEvNT_6ParamsE)
        .other          _ZN7cutlass13device_kernelIN5flash19enable_sm80_to_sm89INS1_16FlashAttnFwdSm80INS1_25CollectiveMainloopFwdSm80ILi8ELi1ELb1EN4cute5tupleIJNS5_1CILi128EEENS7_ILi112EEES8_EEELi128ENS_10bfloat16_tEfNS_4arch4Sm80ELb1ELb0ELb0ELb1ELb1ELb1ELb1ELb1EEENS1_21CollectiveEpilogueFwdINS6_IJS8_S8_S9_EEENS6_IJNS7_ILi1EEESH_SH_EEESB_SD_Li256ELb1ELb1ELb1ELb0EEENS1_36VarlenDynamicPersistentTileSchedulerILi128ELi112ELi256ELi256ELb1ELb1ELb0ELb1ELb1ELb1EEEEEEEEEvNT_6ParamsE,@"STO_CUDA_ENTRY STV_DEFAULT"
_ZN7cutlass13device_kernelIN5flash19enable_sm80_to_sm89INS1_16FlashAttnFwdSm80INS1_25CollectiveMainloopFwdSm80ILi8ELi1ELb1EN4cute5tupleIJNS5_1CILi128EEENS7_ILi112EEES8_EEELi128ENS_10bfloat16_tEfNS_4arch4Sm80ELb1ELb0ELb0ELb1ELb1ELb1ELb1ELb1EEENS1_21CollectiveEpilogueFwdINS6_IJS8_S8_S9_EEENS6_IJNS7_ILi1EEESH_SH_EEESB_SD_Li256ELb1ELb1ELb1ELb0EEENS1_36VarlenDynamicPersistentTileSchedulerILi128ELi112ELi256ELi256ELb1ELb1ELb0ELb1ELb1ELb1EEEEEEEEEvNT_6ParamsE:
[----:B------:R-:W-:Y:S01]  /*0000*/  LDC R1, c[0x0][0x37c] ;  /* 0x0000df00ff017b82 */ /* 0x000fe20000000800 */
[----:B------:R-:W-:Y:S05]  /*0010*/  EXIT ;  /* 0x000000000000794d */ /* 0x000fea0003800000 */
.L_x_11:
        /* <DEDUP_REMOVED lines=14> */
.L_x_23:


//--------------------- .nv.shared.reserved.0     --------------------------
	.section	.nv.shared.reserved.0,"aw",@nobits
	.weak		__nv_reservedSMEM_offset_0_alias
	.size		__nv_reservedSMEM_offset_0_alias, 0, 64
	.other		__nv_reservedSMEM_offset_0_alias,@"STO_CUDA_RESERVED_SHARED STV_DEFAULT"
__nv_reservedSMEM_offset_0_alias:
	.zero		0
	.zero		64


//--------------------- .nv.global                --------------------------
	.section	.nv.global,"aw",@nobits
.nv.global:
	.type		_ZN78_INTERNAL_417c4976_42_flash_fwd_hdim128_bf16_paged_split_sm80_cu_f3e6f9ee_31684cute1_E,@object
	.size		_ZN78_INTERNAL_417c4976_42_flash_fwd_hdim128_bf16_paged_split_sm80_cu_f3e6f9ee_31684cute1_E,(_ZN78_INTERNAL_417c4976_42_flash_fwd_hdim128_bf16_paged_split_sm80_cu_f3e6f9ee_31684cuda3std3__45__cpo6cbeginE - _ZN78_INTERNAL_417c4976_42_flash_fwd_hdim128_bf16_paged_split_sm80_cu_f3e6f9ee_31684cute1_E)
_ZN78_INTERNAL_417c4976_42_flash_fwd_hdim128_bf16_paged_split_sm80_cu_f3e6f9ee_31684cute1_E:
	.zero		1
	.type		_ZN78_INTERNAL_417c4976_42_flash_fwd_hdim128_bf16_paged_split_sm80_cu_f3e6f9ee_31684cuda3std3__45__cpo6cbeginE,@object
	.size		_ZN78_INTERNAL_417c4976_42_flash_fwd_hdim128_bf16_paged_split_sm80_cu_f3e6f9ee_31684cuda3std3__45__cpo6cbeginE,(_ZN78_INTERNAL_417c4976_42_flash_fwd_hdim128_bf16_paged_split_sm80_cu_f3e6f9ee_31684cuda3std3__48in_placeE - _ZN78_INTERNAL_417c4976_42_flash_fwd_hdim128_bf16_paged_split_sm80_cu_f3e6f9ee_31684cuda3std3__45__cpo6cbeginE)
_ZN78_INTERNAL_417c4976_42_flash_fwd_hdim128_bf16_paged_split_sm80_cu_f3e6f9ee_31684cuda3std3__45__cpo6cbeginE:
	.zero		1
	.type		_ZN78_INTERNAL_417c4976_42_flash_fwd_hdim128_bf16_paged_split_sm80_cu_f3e6f9ee_31684cuda3std3__48in_placeE,@object
	.size		_ZN78_INTERNAL_417c4976_42_flash_fwd_hdim128_bf16_paged_split_sm80_cu_f3e6f9ee_31684cuda3std3__48in_placeE,(_ZN78_INTERNAL_417c4976_42_flash_fwd_hdim128_bf16_paged_split_sm80_cu_f3e6f9ee_31684cuda3std6ranges3__45__cpo9iter_moveE - _ZN78_INTERNAL_417c4976_42_flash_fwd_hdim128_bf16_paged_split_sm80_cu_f3e6f9ee_31684cuda3std3__48in_placeE)
_ZN78_INTERNAL_417c4976_42_flash_fwd_hdim128_bf16_paged_split_sm80_cu_f3e6f9ee_31684cuda3std3__48in_placeE:
	.zero		1
	.type		_ZN78_INTERNAL_417c4976_42_flash_fwd_hdim128_bf16_paged_split_sm80_cu_f3e6f9ee_31684cuda3std6ranges3__45__cpo9iter_moveE,@object
	.size		_ZN78_INTERNAL_417c4976_42_flash_fwd_hdim128_bf16_paged_split_sm80_cu_f3e6f9ee_31684cuda3std6ranges3__45__cpo9iter_moveE,(_ZN78_INTERNAL_417c4976_42_flash_fwd_hdim128_bf16_paged_split_sm80_cu_f3e6f9ee_31684cuda3std3__45__cpo5beginE - _ZN78_INTERNAL_417c4976_42_flash_fwd_hdim128_bf16_paged_split_sm80_cu_f3e6f9ee_31684cuda3std6ranges3__45__cpo9iter_moveE)
_ZN78_INTERNAL_417c4976_42_flash_fwd_hdim128_bf16_paged_split_sm80_cu_f3e6f9ee_31684cuda3std6ranges3__45__cpo9iter_moveE:
	.zero		1
	.type		_ZN78_INTERNAL_417c4976_42_flash_fwd_hdim128_bf16_paged_split_sm80_cu_f3e6f9ee_31684cuda3std3__45__cpo5beginE,@object
	.size		_ZN78_INTERNAL_417c4976_42_flash_fwd_hdim128_bf16_paged_split_sm80_cu_f3e6f9ee_31684cuda3std3__45__cpo5beginE,(_ZN78_INTERNAL_417c4976_42_flash_fwd_hdim128_bf16_paged_split_sm80_cu_f3e6f9ee_31684cuda3std3__480_GLOBAL__N__417c4976_42_flash_fwd_hdim128_bf16_paged_split_sm80_cu_f3e6f9ee_31686ignoreE - _ZN78_INTERNAL_417c4976_42_flash_fwd_hdim128_bf16_paged_split_sm80_cu_f3e6f9ee_31684cuda3std3__45__cpo5beginE)
_ZN78_INTERNAL_417c4976_42_flash_fwd_hdim128_bf16_paged_split_sm80_cu_f3e6f9ee_31684cuda3std3__45__cpo5beginE:
	.zero		1
	.type		_ZN78_INTERNAL_417c4976_42_flash_fwd_hdim128_bf16_paged_split_sm80_cu_f3e6f9ee_31684cuda3std3__480_GLOBAL__N__417c4976_42_flash_fwd_hdim128_bf16_paged_split_sm80_cu_f3e6f9ee_31686ignoreE,@object
	.size		_ZN78_INTERNAL_417c4976_42_flash_fwd_hdim128_bf16_paged_split_sm80_cu_f3e6f9ee_31684cuda3std3__480_GLOBAL__N__417c4976_42_flash_fwd_hdim128_bf16_paged_split_sm80_cu_f3e6f9ee_31686ignoreE,(_ZN78_INTERNAL_417c4976_42_flash_fwd_hdim128_bf16_paged_split_sm80_cu_f3e6f9ee_31684cute7productE - _ZN78_INTERNAL_417c4976_42_flash_fwd_hdim128_bf16_paged_split_sm80_cu_f3e6f9ee_31684cuda3std3__480_GLOBAL__N__417c4976_42_flash_fwd_hdim128_bf16_paged_split_sm80_cu_f3e6f9ee_31686ignoreE)
_ZN78_INTERNAL_417c4976_42_flash_fwd_hdim128_bf16_paged_split_sm80_cu_f3e6f9ee_31684cuda3std3__480_GLOBAL__N__417c4976_42_flash_fwd_hdim128_bf16_paged_split_sm80_cu_f3e6f9ee_31686ignoreE:
	.zero		1
	.type		_ZN78_INTERNAL_417c4976_42_flash_fwd_hdim128_bf16_paged_split_sm80_cu_f3e6f9ee_31684cute7productE,@object
	.size		_ZN78_INTERNAL_417c4976_42_flash_fwd_hdim128_bf16_paged_split_sm80_cu_f3e6f9ee_31684cute7productE,(_ZN78_INTERNAL_417c4976_42_flash_fwd_hdim128_bf16_paged_split_sm80_cu_f3e6f9ee_31684cuda3std3__45__cpo3endE - _ZN78_INTERNAL_417c4976_42_flash_fwd_hdim128_bf16_paged_split_sm80_cu_f3e6f9ee_31684cute7productE)
_ZN78_INTERNAL_417c4976_42_flash_fwd_hdim128_bf16_paged_split_sm80_cu_f3e6f9ee_31684cute7productE:
	.zero		1
	.type		_ZN78_INTERNAL_417c4976_42_flash_fwd_hdim128_bf16_paged_split_sm80_cu_f3e6f9ee_31684cuda3std3__45__cpo3endE,@object
	.size		_ZN78_INTERNAL_417c4976_42_flash_fwd_hdim128_bf16_paged_split_sm80_cu_f3e6f9ee_31684cuda3std3__45__cpo3endE,(_ZN78_INTERNAL_417c4976_42_flash_fwd_hdim128_bf16_paged_split_sm80_cu_f3e6f9ee_31684cuda3std3__419piecewise_constructE - _ZN78_INTERNAL_417c4976_42_flash_fwd_hdim128_bf16_paged_split_sm80_cu_f3e6f9ee_31684cuda3std3__45__cpo3endE)
_ZN78_INTERNAL_417c4976_42_flash_fwd_hdim128_bf16_paged_split_sm80_cu_f3e6f9ee_31684cuda3std3__45__cpo3endE:
	.zero		1
	.type		_ZN78_INTERNAL_417c4976_42_flash_fwd_hdim128_bf16_paged_split_sm80_cu_f3e6f9ee_31684cuda3std3__419piecewise_constructE,@object
	.size		_ZN78_INTERNAL_417c4976_42_flash_fwd_hdim128_bf16_paged_split_sm80_cu_f3e6f9ee_31684cuda3std3__419piecewise_constructE,(_ZN78_INTERNAL_417c4976_42_flash_fwd_hdim128_bf16_paged_split_sm80_cu_f3e6f9ee_31684cuda3std3__45__cpo4cendE - _ZN78_INTERNAL_417c4976_42_flash_fwd_hdim128_bf16_paged_split_sm80_cu_f3e6f9ee_31684cuda3std3__419piecewise_constructE)
_ZN78_INTERNAL_417c4976_42_flash_fwd_hdim128_bf16_paged_split_sm80_cu_f3e6f9ee_31684cuda3std3__419piecewise_constructE:
	.zero		1
	.type		_ZN78_INTERNAL_417c4976_42_flash_fwd_hdim128_bf16_paged_split_sm80_cu_f3e6f9ee_31684cuda3std3__45__cpo4cendE,@object
	.size		_ZN78_INTERNAL_417c4976_42_flash_fwd_hdim128_bf16_paged_split_sm80_cu_f3e6f9ee_31684cuda3std3__45__cpo4cendE,(_ZN78_INTERNAL_417c4976_42_flash_fwd_hdim128_bf16_paged_split_sm80_cu_f3e6f9ee_31684cuda3std6ranges3__45__cpo4swapE - _ZN78_INTERNAL_417c4976_42_flash_fwd_hdim128_bf16_paged_split_sm80_cu_f3e6f9ee_31684cuda3std3__45__cpo4cendE)
_ZN78_INTERNAL_417c4976_42_flash_fwd_hdim128_bf16_paged_split_sm80_cu_f3e6f9ee_31684cuda3std3__45__cpo4cendE:
	.zero		1
	.type		_ZN78_INTERNAL_417c4976_42_flash_fwd_hdim128_bf16_paged_split_sm80_cu_f3e6f9ee_31684cuda3std6ranges3__45__cpo4swapE,@object
	.size		_ZN78_INTERNAL_417c4976_42_flash_fwd_hdim128_bf16_paged_split_sm80_cu_f3e6f9ee_31684cuda3std6ranges3__45__cpo4swapE,(.L_7 - _ZN78_INTERNAL_417c4976_42_flash_fwd_hdim128_bf16_paged_split_sm80_cu_f3e6f9ee_31684cuda3std6ranges3__45__cpo4swapE)
_ZN78_INTERNAL_417c4976_42_flash_fwd_hdim128_bf16_paged_split_sm80_cu_f3e6f9ee_31684cuda3std6ranges3__45__cpo4swapE:
	.zero		1
.L_7:


//--------------------- .nv.constant0._ZN7cutlass13device_kernelIN5flash19enable_sm80_to_sm89INS1_16FlashAttnFwdSm80INS1_25CollectiveMainloopFwdSm80ILi8ELi1ELb1EN4cute5tupleIJNS5_1CILi128EEES8_S8_EEELi128ENS_10bfloat16_tEfNS_4arch4Sm80ELb0ELb0ELb0ELb0ELb1ELb0ELb1ELb1EEENS1_21CollectiveEpilogueFwdIS9_NS6_IJNS7_ILi1EEESF_SF_EEESA_SC_Li256ELb0ELb1ELb1ELb0EEENS1_19SingleTileSchedulerILb0ELb1ELb1ELi128EEEEEEEEEvNT_6ParamsE --------------------------
	.section	.nv.constant0._ZN7cutlass13device_kernelIN5flash19enable_sm80_to_sm89INS1_16FlashAttnFwdSm80INS1_25CollectiveMainloopFwdSm80ILi8ELi1ELb1EN4cute5tupleIJNS5_1CILi128EEES8_S8_EEELi128ENS_10bfloat16_tEfNS_4arch4Sm80ELb0ELb0ELb0ELb0ELb1ELb0ELb1ELb1EEENS1_21CollectiveEpilogueFwdIS9_NS6_IJNS7_ILi1EEESF_SF_EEESA_SC_Li256ELb0ELb1ELb1ELb0EEENS1_19SingleTileSchedulerILb0ELb1ELb1ELi128EEEEEEEEEvNT_6ParamsE,"a",@progbits
	.sectionflags	@""
	.align	4
.nv.constant0._ZN7cutlass13device_kernelIN5flash19enable_sm80_to_sm89INS1_16FlashAttnFwdSm80INS1_25CollectiveMainloopFwdSm80ILi8ELi1ELb1EN4cute5tupleIJNS5_1CILi128EEES8_S8_EEELi128ENS_10bfloat16_tEfNS_4arch4Sm80ELb0ELb0ELb0ELb0ELb1ELb0ELb1ELb1EEENS1_21CollectiveEpilogueFwdIS9_NS6_IJNS7_ILi1EEESF_SF_EEESA_SC_Li256ELb0ELb1ELb1ELb0EEENS1_19SingleTileSchedulerILb0ELb1ELb1ELi128EEEEEEEEEvNT_6ParamsE:
	.zero		1944


//--------------------- .nv.constant0._ZN7cutlass13device_kernelIN5flash19enable_sm80_to_sm89INS1_16FlashAttnFwdSm80INS1_25CollectiveMainloopFwdSm80ILi8ELi1ELb1EN4cute5tupleIJNS5_1CILi128EEENS7_ILi96EEES8_EEELi128ENS_10bfloat16_tEfNS_4arch4Sm80ELb0ELb1ELb0ELb0ELb1ELb0ELb1ELb1EEENS1_21CollectiveEpilogueFwdINS6_IJS8_S8_S9_EEENS6_IJNS7_ILi1EEESH_SH_EEESB_SD_Li256ELb0ELb1ELb1ELb0EEENS1_19SingleTileSchedulerILb0ELb1ELb1ELi128EEEEEEEEEvNT_6ParamsE --------------------------
	.section	.nv.constant0._ZN7cutlass13device_kernelIN5flash19enable_sm80_to_sm89INS1_16FlashAttnFwdSm80INS1_25CollectiveMainloopFwdSm80ILi8ELi1ELb1EN4cute5tupleIJNS5_1CILi128EEENS7_ILi96EEES8_EEELi128ENS_10bfloat16_tEfNS_4arch4Sm80ELb0ELb1ELb0ELb0ELb1ELb0ELb1ELb1EEENS1_21CollectiveEpilogueFwdINS6_IJS8_S8_S9_EEENS6_IJNS7_ILi1EEESH_SH_EEESB_SD_Li256ELb0ELb1ELb1ELb0EEENS1_19SingleTileSchedulerILb0ELb1ELb1ELi128EEEEEEEEEvNT_6ParamsE,"a",@progbits
	.sectionflags	@""
	.align	4
.nv.constant0._ZN7cutlass13device_kernelIN5flash19enable_sm80_to_sm89INS1_16FlashAttnFwdSm80INS1_25CollectiveMainloopFwdSm80ILi8ELi1ELb1EN4cute5tupleIJNS5_1CILi128EEENS7_ILi96EEES8_EEELi128ENS_10bfloat16_tEfNS_4arch4Sm80ELb0ELb1ELb0ELb0ELb1ELb0ELb1ELb1EEENS1_21CollectiveEpilogueFwdINS6_IJS8_S8_S9_EEENS6_IJNS7_ILi1EEESH_SH_EEESB_SD_Li256ELb0ELb1ELb1ELb0EEENS1_19SingleTileSchedulerILb0ELb1ELb1ELi128EEEEEEEEEvNT_6ParamsE:
	.zero		1944


//--------------------- .nv.constant0._ZN7cutlass13device_kernelIN5flash19enable_sm80_to_sm89INS1_16FlashAttnFwdSm80INS1_25CollectiveMainloopFwdSm80ILi8ELi1ELb1EN4cute5tupleIJNS5_1CILi128EEES8_S8_EEELi128ENS_10bfloat16_tEfNS_4arch4Sm80ELb1ELb0ELb0ELb0ELb1ELb0ELb1ELb1EEENS1_21CollectiveEpilogueFwdIS9_NS6_IJNS7_ILi1EEESF_SF_EEESA_SC_Li256ELb0ELb1ELb1ELb0EEENS1_30DynamicPersistentTileSchedulerILi256ELi256ELb1ELb1ELb0EEEEEEEEEvNT_6ParamsE --------------------------
	.section	.nv.constant0._ZN7cutlass13device_kernelIN5flash19enable_sm80_to_sm89INS1_16FlashAttnFwdSm80INS1_25CollectiveMainloopFwdSm80ILi8ELi1ELb1EN4cute5tupleIJNS5_1CILi128EEES8_S8_EEELi128ENS_10bfloat16_tEfNS_4arch4Sm80ELb1ELb0ELb0ELb0ELb1ELb0ELb1ELb1EEENS1_21CollectiveEpilogueFwdIS9_NS6_IJNS7_ILi1EEESF_SF_EEESA_SC_Li256ELb0ELb1ELb1ELb0EEENS1_30DynamicPersistentTileSchedulerILi256ELi256ELb1ELb1ELb0EEEEEEEEEvNT_6ParamsE,"a",@progbits
	.sectionflags	@""
	.align	4
.nv.constant0._ZN7cutlass13device_kernelIN5flash19enable_sm80_to_sm89INS1_16FlashAttnFwdSm80INS1_25CollectiveMainloopFwdSm80ILi8ELi1ELb1EN4cute5tupleIJNS5_1CILi128EEES8_S8_EEELi128ENS_10bfloat16_tEfNS_4arch4Sm80ELb1ELb0ELb0ELb0ELb1ELb0ELb1ELb1EEENS1_21CollectiveEpilogueFwdIS9_NS6_IJNS7_ILi1EEESF_SF_EEESA_SC_Li256ELb0ELb1ELb1ELb0EEENS1_30DynamicPersistentTileSchedulerILi256ELi256ELb1ELb1ELb0EEEEEEEEEvNT_6ParamsE:
	.zero		1960


//--------------------- .nv.constant0._ZN7cutlass13device_kernelIN5flash19enable_sm80_to_sm89INS1_16FlashAttnFwdSm80INS1_25CollectiveMainloopFwdSm80ILi4ELi1ELb0EN4cute5tupleIJNS5_1CILi128EEENS7_ILi64EEES8_EEELi128ENS_10bfloat16_tEfNS_4arch4Sm80ELb0ELb0ELb0ELb0ELb1ELb0ELb1ELb1EEENS1_21CollectiveEpilogueFwdINS6_IJS8_S8_S9_EEENS6_IJNS7_ILi1EEESH_SH_EEESB_SD_Li128ELb0ELb1ELb1ELb0EEENS1_19SingleTileSchedulerILb0ELb1ELb1ELi128EEEEEEEEEvNT_6ParamsE --------------------------
	.section	.nv.constant0._ZN7cutlass13device_kernelIN5flash19enable_sm80_to_sm89INS1_16FlashAttnFwdSm80INS1_25CollectiveMainloopFwdSm80ILi4ELi1ELb0EN4cute5tupleIJNS5_1CILi128EEENS7_ILi64EEES8_EEELi128ENS_10bfloat16_tEfNS_4arch4Sm80ELb0ELb0ELb0ELb0ELb1ELb0ELb1ELb1EEENS1_21CollectiveEpilogueFwdINS6_IJS8_S8_S9_EEENS6_IJNS7_ILi1EEESH_SH_EEESB_SD_Li128ELb0ELb1ELb1ELb0EEENS1_19SingleTileSchedulerILb0ELb1ELb1ELi128EEEEEEEEEvNT_6ParamsE,"a",@progbits
	.sectionflags	@""
	.align	4
.nv.constant0._ZN7cutlass13device_kernelIN5flash19enable_sm80_to_sm89INS1_16FlashAttnFwdSm80INS1_25CollectiveMainloopFwdSm80ILi4ELi1ELb0EN4cute5tupleIJNS5_1CILi128EEENS7_ILi64EEES8_EEELi128ENS_10bfloat16_tEfNS_4arch4Sm80ELb0ELb0ELb0ELb0ELb1ELb0ELb1ELb1EEENS1_21CollectiveEpilogueFwdINS6_IJS8_S8_S9_EEENS6_IJNS7_ILi1EEESH_SH_EEESB_SD_Li128ELb0ELb1ELb1ELb0EEENS1_19SingleTileSchedulerILb0ELb1ELb1ELi128EEEEEEEEEvNT_6ParamsE:
	.zero		1944


//--------------------- .nv.constant0._ZN7cutlass13device_kernelIN5flash19enable_sm80_to_sm89INS1_16FlashAttnFwdSm80INS1_25CollectiveMainloopFwdSm80ILi8ELi1ELb1EN4cute5tupleIJNS5_1CILi128EEENS7_ILi112EEES8_EEELi128ENS_10bfloat16_tEfNS_4arch4Sm80ELb0ELb0ELb0ELb1ELb1ELb0ELb1ELb1EEENS1_21CollectiveEpilogueFwdINS6_IJS8_S8_S9_EEENS6_IJNS7_ILi1EEESH_SH_EEESB_SD_Li256ELb1ELb1ELb1ELb0EEENS1_36VarlenDynamicPersistentTileSchedulerILi128ELi112ELi256ELi256ELb1ELb1ELb0ELb0ELb1ELb1EEEEEEEEEvNT_6ParamsE --------------------------
	.section	.nv.constant0._ZN7cutlass13device_kernelIN5flash19enable_sm80_to_sm89INS1_16FlashAttnFwdSm80INS1_25CollectiveMainloopFwdSm80ILi8ELi1ELb1EN4cute5tupleIJNS5_1CILi128EEENS7_ILi112EEES8_EEELi128ENS_10bfloat16_tEfNS_4arch4Sm80ELb0ELb0ELb0ELb1ELb1ELb0ELb1ELb1EEENS1_21CollectiveEpilogueFwdINS6_IJS8_S8_S9_EEENS6_IJNS7_ILi1EEESH_SH_EEESB_SD_Li256ELb1ELb1ELb1ELb0EEENS1_36VarlenDynamicPersistentTileSchedulerILi128ELi112ELi256ELi256ELb1ELb1ELb0ELb0ELb1ELb1EEEEEEEEEvNT_6ParamsE,"a",@progbits
	.sectionflags	@""
	.align	4
.nv.constant0._ZN7cutlass13device_kernelIN5flash19enable_sm80_to_sm89INS1_16FlashAttnFwdSm80INS1_25CollectiveMainloopFwdSm80ILi8ELi1ELb1EN4cute5tupleIJNS5_1CILi128EEENS7_ILi112EEES8_EEELi128ENS_10bfloat16_tEfNS_4arch4Sm80ELb0ELb0ELb0ELb1ELb1ELb0ELb1ELb1EEENS1_21CollectiveEpilogueFwdINS6_IJS8_S8_S9_EEENS6_IJNS7_ILi1EEESH_SH_EEESB_SD_Li256ELb1ELb1ELb1ELb0EEENS1_36VarlenDynamicPersistentTileSchedulerILi128ELi112ELi256ELi256ELb1ELb1ELb0ELb0ELb1ELb1EEEEEEEEEvNT_6ParamsE:
	.zero		1976


//--------------------- .nv.constant0._ZN7cutlass13device_kernelIN5flash19enable_sm80_to_sm89INS1_16FlashAttnFwdSm80INS1_25CollectiveMainloopFwdSm80ILi8ELi1ELb1EN4cute5tupleIJNS5_1CILi128EEENS7_ILi112EEES8_EEELi128ENS_10bfloat16_tEfNS_4arch4Sm80ELb0ELb0ELb0ELb1ELb1ELb1ELb1ELb1EEENS1_21CollectiveEpilogueFwdINS6_IJS8_S8_S9_EEENS6_IJNS7_ILi1EEESH_SH_EEESB_SD_Li256ELb1ELb1ELb1ELb0EEENS1_36VarlenDynamicPersistentTileSchedulerILi128ELi112ELi256ELi256ELb1ELb1ELb0ELb0ELb1ELb1EEEEEEEEEvNT_6ParamsE --------------------------
	.section	.nv.constant0._ZN7cutlass13device_kernelIN5flash19enable_sm80_to_sm89INS1_16FlashAttnFwdSm80INS1_25CollectiveMainloopFwdSm80ILi8ELi1ELb1EN4cute5tupleIJNS5_1CILi128EEENS7_ILi112EEES8_EEELi128ENS_10bfloat16_tEfNS_4arch4Sm80ELb0ELb0ELb0ELb1ELb1ELb1ELb1ELb1EEENS1_21CollectiveEpilogueFwdINS6_IJS8_S8_S9_EEENS6_IJNS7_ILi1EEESH_SH_EEESB_SD_Li256ELb1ELb1ELb1ELb0EEENS1_36VarlenDynamicPersistentTileSchedulerILi128ELi112ELi256ELi256ELb1ELb1ELb0ELb0ELb1ELb1EEEEEEEEEvNT_6ParamsE,"a",@progbits
	.sectionflags	@""
	.align	4
.nv.constant0._ZN7cutlass13device_kernelIN5flash19enable_sm80_to_sm89INS1_16FlashAttnFwdSm80INS1_25CollectiveMainloopFwdSm80ILi8ELi1ELb1EN4cute5tupleIJNS5_1CILi128EEENS7_ILi112EEES8_EEELi128ENS_10bfloat16_tEfNS_4arch4Sm80ELb0ELb0ELb0ELb1ELb1ELb1ELb1ELb1EEENS1_21CollectiveEpilogueFwdINS6_IJS8_S8_S9_EEENS6_IJNS7_ILi1EEESH_SH_EEESB_SD_Li256ELb1ELb1ELb1ELb0EEENS1_36VarlenDynamicPersistentTileSchedulerILi128ELi112ELi256ELi256ELb1ELb1ELb0ELb0ELb1ELb1EEEEEEEEEvNT_6ParamsE:
	.zero		1976


//--------------------- .nv.constant0._ZN7cutlass13device_kernelIN5flash19enable_sm80_to_sm89INS1_16FlashAttnFwdSm80INS1_25CollectiveMainloopFwdSm80ILi4ELi1ELb0EN4cute5tupleIJNS5_1CILi128EEENS7_ILi48EEES8_EEELi128ENS_10bfloat16_tEfNS_4arch4Sm80ELb0ELb1ELb0ELb0ELb1ELb0ELb1ELb1EEENS1_21CollectiveEpilogueFwdINS6_IJS8_S8_S9_EEENS6_IJNS7_ILi1EEESH_SH_EEESB_SD_Li128ELb0ELb1ELb1ELb0EEENS1_19SingleTileSchedulerILb0ELb1ELb1ELi128EEEEEEEEEvNT_6ParamsE --------------------------
	.section	.nv.constant0._ZN7cutlass13device_kernelIN5flash19enable_sm80_to_sm89INS1_16FlashAttnFwdSm80INS1_25CollectiveMainloopFwdSm80ILi4ELi1ELb0EN4cute5tupleIJNS5_1CILi128EEENS7_ILi48EEES8_EEELi128ENS_10bfloat16_tEfNS_4arch4Sm80ELb0ELb1ELb0ELb0ELb1ELb0ELb1ELb1EEENS1_21CollectiveEpilogueFwdINS6_IJS8_S8_S9_EEENS6_IJNS7_ILi1EEESH_SH_EEESB_SD_Li128ELb0ELb1ELb1ELb0EEENS1_19SingleTileSchedulerILb0ELb1ELb1ELi128EEEEEEEEEvNT_6ParamsE,"a",@progbits
	.sectionflags	@""
	.align	4
.nv.constant0._ZN7cutlass13device_kernelIN5flash19enable_sm80_to_sm89INS1_16FlashAttnFwdSm80INS1_25CollectiveMainloopFwdSm80ILi4ELi1ELb0EN4cute5tupleIJNS5_1CILi128EEENS7_ILi48EEES8_EEELi128ENS_10bfloat16_tEfNS_4arch4Sm80ELb0ELb1ELb0ELb0ELb1ELb0ELb1ELb1EEENS1_21CollectiveEpilogueFwdINS6_IJS8_S8_S9_EEENS6_IJNS7_ILi1EEESH_SH_EEESB_SD_Li128ELb0ELb1ELb1ELb0EEENS1_19SingleTileSchedulerILb0ELb1ELb1ELi128EEEEEEEEEvNT_6ParamsE:
	.zero		1944


//--------------------- .nv.constant0._ZN7cutlass13device_kernelIN5flash19enable_sm80_to_sm89INS1_16FlashAttnFwdSm80INS1_25CollectiveMainloopFwdSm80ILi8ELi1ELb1EN4cute5tupleIJNS5_1CILi128EEENS7_ILi96EEES8_EEELi128ENS_10bfloat16_tEfNS_4arch4Sm80ELb0ELb1ELb0ELb1ELb1ELb0ELb1ELb1EEENS1_21CollectiveEpilogueFwdINS6_IJS8_S8_S9_EEENS6_IJNS7_ILi1EEESH_SH_EEESB_SD_Li256ELb1ELb1ELb1ELb0EEENS1_36VarlenDynamicPersistentTileSchedulerILi128ELi96ELi256ELi256ELb1ELb1ELb0ELb1ELb0ELb1EEEEEEEEEvNT_6ParamsE --------------------------
	.section	.nv.constant0._ZN7cutlass13device_kernelIN5flash19enable_sm80_to_sm89INS1_16FlashAttnFwdSm80INS1_25CollectiveMainloopFwdSm80ILi8ELi1ELb1EN4cute5tupleIJNS5_1CILi128EEENS7_ILi96EEES8_EEELi128ENS_10bfloat16_tEfNS_4arch4Sm80ELb0ELb1ELb0ELb1ELb1ELb0ELb1ELb1EEENS1_21CollectiveEpilogueFwdINS6_IJS8_S8_S9_EEENS6_IJNS7_ILi1EEESH_SH_EEESB_SD_Li256ELb1ELb1ELb1ELb0EEENS1_36VarlenDynamicPersistentTileSchedulerILi128ELi96ELi256ELi256ELb1ELb1ELb0ELb1ELb0ELb1EEEEEEEEEvNT_6ParamsE,"a",@progbits
	.sectionflags	@""
	.align	4
.nv.constant0._ZN7cutlass13device_kernelIN5flash19enable_sm80_to_sm89INS1_16FlashAttnFwdSm80INS1_25CollectiveMainloopFwdSm80ILi8ELi1ELb1EN4cute5tupleIJNS5_1CILi128EEENS7_ILi96EEES8_EEELi128ENS_10bfloat16_tEfNS_4arch4Sm80ELb0ELb1ELb0ELb1ELb1ELb0ELb1ELb1EEENS1_21CollectiveEpilogueFwdINS6_IJS8_S8_S9_EEENS6_IJNS7_ILi1EEESH_SH_EEESB_SD_Li256ELb1ELb1ELb1ELb0EEENS1_36VarlenDynamicPersistentTileSchedulerILi128ELi96ELi256ELi256ELb1ELb1ELb0ELb1ELb0ELb1EEEEEEEEEvNT_6ParamsE:
	.zero		1976


//--------------------- .nv.constant0._ZN7cutlass13device_kernelIN5flash19enable_sm80_to_sm89INS1_16FlashAttnFwdSm80INS1_25CollectiveMainloopFwdSm80ILi8ELi1ELb1EN4cute5tupleIJNS5_1CILi128EEENS7_ILi96EEES8_EEELi128ENS_10bfloat16_tEfNS_4arch4Sm80ELb0ELb1ELb0ELb1ELb1ELb1ELb1ELb1EEENS1_21CollectiveEpilogueFwdINS6_IJS8_S8_S9_EEENS6_IJNS7_ILi1EEESH_SH_EEESB_SD_Li256ELb1ELb1ELb1ELb0EEENS1_36VarlenDynamicPersistentTileSchedulerILi128ELi96ELi256ELi256ELb1ELb1ELb0ELb1ELb0ELb1EEEEEEEEEvNT_6ParamsE --------------------------
	.section	.nv.constant0._ZN7cutlass13device_kernelIN5flash19enable_sm80_to_sm89INS1_16FlashAttnFwdSm80INS1_25CollectiveMainloopFwdSm80ILi8ELi1ELb1EN4cute5tupleIJNS5_1CILi128EEENS7_ILi96EEES8_EEELi128ENS_10bfloat16_tEfNS_4arch4Sm80ELb0ELb1ELb0ELb1ELb1ELb1ELb1ELb1EEENS1_21CollectiveEpilogueFwdINS6_IJS8_S8_S9_EEENS6_IJNS7_ILi1EEESH_SH_EEESB_SD_Li256ELb1ELb1ELb1ELb0EEENS1_36VarlenDynamicPersistentTileSchedulerILi128ELi96ELi256ELi256ELb1ELb1ELb0ELb1ELb0ELb1EEEEEEEEEvNT_6ParamsE,"a",@progbits
	.sectionflags	@""
	.align	4
.nv.constant0._ZN7cutlass13device_kernelIN5flash19enable_sm80_to_sm89INS1_16FlashAttnFwdSm80INS1_25CollectiveMainloopFwdSm80ILi8ELi1ELb1EN4cute5tupleIJNS5_1CILi128EEENS7_ILi96EEES8_EEELi128ENS_10bfloat16_tEfNS_4arch4Sm80ELb0ELb1ELb0ELb1ELb1ELb1ELb1ELb1EEENS1_21CollectiveEpilogueFwdINS6_IJS8_S8_S9_EEENS6_IJNS7_ILi1EEESH_SH_EEESB_SD_Li256ELb1ELb1ELb1ELb0EEENS1_36VarlenDynamicPersistentTileSchedulerILi128ELi96ELi256ELi256ELb1ELb1ELb0ELb1ELb0ELb1EEEEEEEEEvNT_6ParamsE:
	.zero		1976


//--------------------- .nv.constant0._ZN7cutlass13device_kernelIN5flash19enable_sm80_to_sm89INS1_16FlashAttnFwdSm80INS1_25CollectiveMainloopFwdSm80ILi4ELi1ELb0EN4cute5tupleIJNS5_1CILi128EEENS7_ILi64EEES8_EEELi128ENS_10bfloat16_tEfNS_4arch4Sm80ELb1ELb0ELb0ELb0ELb1ELb0ELb1ELb1EEENS1_21CollectiveEpilogueFwdINS6_IJS8_S8_S9_EEENS6_IJNS7_ILi1EEESH_SH_EEESB_SD_Li128ELb0ELb1ELb1ELb0EEENS1_30DynamicPersistentTileSchedulerILi128ELi128ELb1ELb1ELb0EEEEEEEEEvNT_6ParamsE --------------------------
	.section	.nv.constant0._ZN7cutlass13device_kernelIN5flash19enable_sm80_to_sm89INS1_16FlashAttnFwdSm80INS1_25CollectiveMainloopFwdSm80ILi4ELi1ELb0EN4cute5tupleIJNS5_1CILi128EEENS7_ILi64EEES8_EEELi128ENS_10bfloat16_tEfNS_4arch4Sm80ELb1ELb0ELb0ELb0ELb1ELb0ELb1ELb1EEENS1_21CollectiveEpilogueFwdINS6_IJS8_S8_S9_EEENS6_IJNS7_ILi1EEESH_SH_EEESB_SD_Li128ELb0ELb1ELb1ELb0EEENS1_30DynamicPersistentTileSchedulerILi128ELi128ELb1ELb1ELb0EEEEEEEEEvNT_6ParamsE,"a",@progbits
	.sectionflags	@""
	.align	4
.nv.constant0._ZN7cutlass13device_kernelIN5flash19enable_sm80_to_sm89INS1_16FlashAttnFwdSm80INS1_25CollectiveMainloopFwdSm80ILi4ELi1ELb0EN4cute5tupleIJNS5_1CILi128EEENS7_ILi64EEES8_EEELi128ENS_10bfloat16_tEfNS_4arch4Sm80ELb1ELb0ELb0ELb0ELb1ELb0ELb1ELb1EEENS1_21CollectiveEpilogueFwdINS6_IJS8_S8_S9_EEENS6_IJNS7_ILi1EEESH_SH_EEESB_SD_Li128ELb0ELb1ELb1ELb0EEENS1_30DynamicPersistentTileSchedulerILi128ELi128ELb1ELb1ELb0EEEEEEEEEvNT_6ParamsE:
	.zero		1960


//--------------------- .nv.constant0._ZN7cutlass13device_kernelIN5flash19enable_sm80_to_sm89INS1_16FlashAttnFwdSm80INS1_25CollectiveMainloopFwdSm80ILi8ELi1ELb1EN4cute5tupleIJNS5_1CILi128EEENS7_ILi112EEES8_EEELi128ENS_10bfloat16_tEfNS_4arch4Sm80ELb1ELb0ELb0ELb1ELb1ELb0ELb1ELb1EEENS1_21CollectiveEpilogueFwdINS6_IJS8_S8_S9_EEENS6_IJNS7_ILi1EEESH_SH_EEESB_SD_Li256ELb1ELb1ELb1ELb0EEENS1_36VarlenDynamicPersistentTileSchedulerILi128ELi112ELi256ELi256ELb1ELb1ELb0ELb1ELb1ELb1EEEEEEEEEvNT_6ParamsE --------------------------
	.section	.nv.constant0._ZN7cutlass13device_kernelIN5flash19enable_sm80_to_sm89INS1_16FlashAttnFwdSm80INS1_25CollectiveMainloopFwdSm80ILi8ELi1ELb1EN4cute5tupleIJNS5_1CILi128EEENS7_ILi112EEES8_EEELi128ENS_10bfloat16_tEfNS_4arch4Sm80ELb1ELb0ELb0ELb1ELb1ELb0ELb1ELb1EEENS1_21CollectiveEpilogueFwdINS6_IJS8_S8_S9_EEENS6_IJNS7_ILi1EEESH_SH_EEESB_SD_Li256ELb1ELb1ELb1ELb0EEENS1_36VarlenDynamicPersistentTileSchedulerILi128ELi112ELi256ELi256ELb1ELb1ELb0ELb1ELb1ELb1EEEEEEEEEvNT_6ParamsE,"a",@progbits
	.sectionflags	@""
	.align	4
.nv.constant0._ZN7cutlass13device_kernelIN5flash19enable_sm80_to_sm89INS1_16FlashAttnFwdSm80INS1_25CollectiveMainloopFwdSm80ILi8ELi1ELb1EN4cute5tupleIJNS5_1CILi128EEENS7_ILi112EEES8_EEELi128ENS_10bfloat16_tEfNS_4arch4Sm80ELb1ELb0ELb0ELb1ELb1ELb0ELb1ELb1EEENS1_21CollectiveEpilogueFwdINS6_IJS8_S8_S9_EEENS6_IJNS7_ILi1EEESH_SH_EEESB_SD_Li256ELb1ELb1ELb1ELb0EEENS1_36VarlenDynamicPersistentTileSchedulerILi128ELi112ELi256ELi256ELb1ELb1ELb0ELb1ELb1ELb1EEEEEEEEEvNT_6ParamsE:
	.zero		1976


//--------------------- .nv.constant0._ZN7cutlass13device_kernelIN5flash19enable_sm80_to_sm89INS1_16FlashAttnFwdSm80INS1_25CollectiveMainloopFwdSm80ILi8ELi1ELb1EN4cute5tupleIJNS5_1CILi128EEENS7_ILi112EEES8_EEELi128ENS_10bfloat16_tEfNS_4arch4Sm80ELb1ELb0ELb0ELb1ELb1ELb1ELb1ELb1EEENS1_21CollectiveEpilogueFwdINS6_IJS8_S8_S9_EEENS6_IJNS7_ILi1EEESH_SH_EEESB_SD_Li256ELb1ELb1ELb1ELb0EEENS1_36VarlenDynamicPersistentTileSchedulerILi128ELi112ELi256ELi256ELb1ELb1ELb0ELb1ELb1ELb1EEEEEEEEEvNT_6ParamsE --------------------------
	.section	.nv.constant0._ZN7cutlass13device_kernelIN5flash19enable_sm80_to_sm89INS1_16FlashAttnFwdSm80INS1_25CollectiveMainloopFwdSm80ILi8ELi1ELb1EN4cute5tupleIJNS5_1CILi128EEENS7_ILi112EEES8_EEELi128ENS_10bfloat16_tEfNS_4arch4Sm80ELb1ELb0ELb0ELb1ELb1ELb1ELb1ELb1EEENS1_21CollectiveEpilogueFwdINS6_IJS8_S8_S9_EEENS6_IJNS7_ILi1EEESH_SH_EEESB_SD_Li256ELb1ELb1ELb1ELb0EEENS1_36VarlenDynamicPersistentTileSchedulerILi128ELi112ELi256ELi256ELb1ELb1ELb0ELb1ELb1ELb1EEEEEEEEEvNT_6ParamsE,"a",@progbits
	.sectionflags	@""
	.align	4
.nv.constant0._ZN7cutlass13device_kernelIN5flash19enable_sm80_to_sm89INS1_16FlashAttnFwdSm80INS1_25CollectiveMainloopFwdSm80ILi8ELi1ELb1EN4cute5tupleIJNS5_1CILi128EEENS7_ILi112EEES8_EEELi128ENS_10bfloat16_tEfNS_4arch4Sm80ELb1ELb0ELb0ELb1ELb1ELb1ELb1ELb1EEENS1_21CollectiveEpilogueFwdINS6_IJS8_S8_S9_EEENS6_IJNS7_ILi1EEESH_SH_EEESB_SD_Li256ELb1ELb1ELb1ELb0EEENS1_36VarlenDynamicPersistentTileSchedulerILi128ELi112ELi256ELi256ELb1ELb1ELb0ELb1ELb1ELb1EEEEEEEEEvNT_6ParamsE:
	.zero		1976


//--------------------- SYMBOLS --------------------------

	.type		.nv.reservedSmem.offset0,@object
	.size		.nv.reservedSmem.offset0,0x4
